	.target	sm_90a

	.elftype	@"ET_EXEC"


//--------------------- .note.nv.tkinfo           --------------------------
	.section	.note.nv.tkinfo,"",@"SHT_NOTE"
	.sectionflags	@"SHF_NOTE_NV_TKINFO"
	.tkinfo
        /*0018*/ 	.word	0x00000002
        /*0030*/ 	.string	""
        /*0030*/ 	.string	"ptxas"
        /*0030*/ 	.string	"Cuda compilation tools, release 13.0, V13.0.88"
        /*0030*/ 	.string	"Build cuda_13.0.r13.0/compiler.36424714_0"
        /*0030*/ 	.string	"-arch sm_90a -m 64 "



//--------------------- .note.nv.cuinfo           --------------------------
	.section	.note.nv.cuinfo,"",@"SHT_NOTE"
	.sectionflags	@"SHF_NOTE_NV_CUINFO"
        /*0018*/ 	.short	0x0002
        /*001a*/ 	.short	0x005a
        /*001c*/ 	.short	0x0082
	.zero		2


//--------------------- .nv.info                  --------------------------
	.section	.nv.info,"",@"SHT_CUDA_INFO"
	.align	4


	//----- nvinfo : EIATTR_REGCOUNT
	.align		4
        /*0000*/ 	.byte	0x04, 0x2f
        /*0002*/ 	.short	(.L_15 - .L_14)
	.align		4
.L_14:
        /*0004*/ 	.word	index@(_ZN7cutlass13device_kernelINS_4gemm6kernel13GemmUniversalIN4cute5tupleIJiiiiEEENS1_10collective13CollectiveMmaINS1_34MainloopSm90TmaGmmaWarpSpecializedILi2ENS5_IJNS4_1CILi2EEENSA_ILi1EEESC_EEENS1_35KernelTmaWarpSpecializedCooperativeEEENS5_IJNSA_ILi192EEENSA_ILi112EEENSA_ILi128EEEEEENS_6half_tENS5_IJlSC_lEEESK_SL_NS4_8TiledMMAINS4_8MMA_AtomIJNS4_4SM904GMMA25MMA_64x16x16_F32F16F16_SSILNSP_5MajorE0ELSR_0ELNSP_7ScaleInE1ELSS_1EEEEEENS4_6LayoutISD_NS5_IJSC_NSA_ILi0EEESW_EEEEENS5_IJNS4_10UnderscoreESZ_SZ_EEEEENS4_13SM90_TMA_LOADENS4_14ComposedLayoutINS4_7SwizzleILi3ELi4ELi3EEENS4_18smem_ptr_flag_bitsILi16EEENSV_INS5_IJNSA_ILi8EEENSA_ILi64EEEEEENS5_IJS19_SC_EEEEEEEvNS4_8identityENS4_23SM90_TMA_LOAD_MULTICASTES1D_vS1E_EENS_8epilogue10collective6detail29Sm90TmaWarpSpecializedAdapterINS1I_15DefaultEpilogueISK_SL_SL_NS1H_6thread17LinearCombinationISK_Li1EffLNS1M_9ScaleType4KindE0ELNS_15FloatRoundStyleE2ESK_EENS1_15EpilogueDefaultEEEEEvvEEEEvNT_6ParamsE)
        /*0008*/ 	.word	0x000000a8


	//----- nvinfo : EIATTR_FRAME_SIZE
	.align		4
.L_15:
        /*000c*/ 	.byte	0x04, 0x11
        /*000e*/ 	.short	(.L_17 - .L_16)
	.align		4
.L_16:
        /*0010*/ 	.word	index@(_ZN7cutlass13device_kernelINS_4gemm6kernel13GemmUniversalIN4cute5tupleIJiiiiEEENS1_10collective13CollectiveMmaINS1_34MainloopSm90TmaGmmaWarpSpecializedILi2ENS5_IJNS4_1CILi2EEENSA_ILi1EEESC_EEENS1_35KernelTmaWarpSpecializedCooperativeEEENS5_IJNSA_ILi192EEENSA_ILi112EEENSA_ILi128EEEEEENS_6half_tENS5_IJlSC_lEEESK_SL_NS4_8TiledMMAINS4_8MMA_AtomIJNS4_4SM904GMMA25MMA_64x16x16_F32F16F16_SSILNSP_5MajorE0ELSR_0ELNSP_7ScaleInE1ELSS_1EEEEEENS4_6LayoutISD_NS5_IJSC_NSA_ILi0EEESW_EEEEENS5_IJNS4_10UnderscoreESZ_SZ_EEEEENS4_13SM90_TMA_LOADENS4_14ComposedLayoutINS4_7SwizzleILi3ELi4ELi3EEENS4_18smem_ptr_flag_bitsILi16EEENSV_INS5_IJNSA_ILi8EEENSA_ILi64EEEEEENS5_IJS19_SC_EEEEEEEvNS4_8identityENS4_23SM90_TMA_LOAD_MULTICASTES1D_vS1E_EENS_8epilogue10collective6detail29Sm90TmaWarpSpecializedAdapterINS1I_15DefaultEpilogueISK_SL_SL_NS1H_6thread17LinearCombinationISK_Li1EffLNS1M_9ScaleType4KindE0ELNS_15FloatRoundStyleE2ESK_EENS1_15EpilogueDefaultEEEEEvvEEEEvNT_6ParamsE)
        /*0014*/ 	.word	0x00000000


	//----- nvinfo : EIATTR_MIN_STACK_SIZE
	.align		4
.L_17:
        /*0018*/ 	.byte	0x04, 0x12
        /*001a*/ 	.short	(.L_19 - .L_18)
	.align		4
.L_18:
        /*001c*/ 	.word	index@(_ZN7cutlass13device_kernelINS_4gemm6kernel13GemmUniversalIN4cute5tupleIJiiiiEEENS1_10collective13CollectiveMmaINS1_34MainloopSm90TmaGmmaWarpSpecializedILi2ENS5_IJNS4_1CILi2EEENSA_ILi1EEESC_EEENS1_35KernelTmaWarpSpecializedCooperativeEEENS5_IJNSA_ILi192EEENSA_ILi112EEENSA_ILi128EEEEEENS_6half_tENS5_IJlSC_lEEESK_SL_NS4_8TiledMMAINS4_8MMA_AtomIJNS4_4SM904GMMA25MMA_64x16x16_F32F16F16_SSILNSP_5MajorE0ELSR_0ELNSP_7ScaleInE1ELSS_1EEEEEENS4_6LayoutISD_NS5_IJSC_NSA_ILi0EEESW_EEEEENS5_IJNS4_10UnderscoreESZ_SZ_EEEEENS4_13SM90_TMA_LOADENS4_14ComposedLayoutINS4_7SwizzleILi3ELi4ELi3EEENS4_18smem_ptr_flag_bitsILi16EEENSV_INS5_IJNSA_ILi8EEENSA_ILi64EEEEEENS5_IJS19_SC_EEEEEEEvNS4_8identityENS4_23SM90_TMA_LOAD_MULTICASTES1D_vS1E_EENS_8epilogue10collective6detail29Sm90TmaWarpSpecializedAdapterINS1I_15DefaultEpilogueISK_SL_SL_NS1H_6thread17LinearCombinationISK_Li1EffLNS1M_9ScaleType4KindE0ELNS_15FloatRoundStyleE2ESK_EENS1_15EpilogueDefaultEEEEEvvEEEEvNT_6ParamsE)
        /*0020*/ 	.word	0x00000000
.L_19:


//--------------------- .nv.compat                --------------------------
	.section	.nv.compat,"",@"SHT_CUDA_COMPAT_INFO"
	.align	4
        /*0000*/ 	.byte	0x02, 0x09, 0x01, 0x00, 0x02, 0x02, 0x04, 0x00, 0x02, 0x05, 0x05, 0x00, 0x03, 0x07, 0x01, 0x01
        /*0010*/ 	.byte	0x02, 0x03, 0x01, 0x00, 0x02, 0x06, 0x01, 0x00, 0x04, 0x0b, 0x08, 0x00, 0x00, 0x00, 0x00, 0x00
        /*0020*/ 	.byte	0x00, 0x00, 0x00, 0x00


//--------------------- .nv.info._ZN7cutlass13device_kernelINS_4gemm6kernel13GemmUniversalIN4cute5tupleIJiiiiEEENS1_10collective13CollectiveMmaINS1_34MainloopSm90TmaGmmaWarpSpecializedILi2ENS5_IJNS4_1CILi2EEENSA_ILi1EEESC_EEENS1_35KernelTmaWarpSpecializedCooperativeEEENS5_IJNSA_ILi192EEENSA_ILi112EEENSA_ILi128EEEEEENS_6half_tENS5_IJlSC_lEEESK_SL_NS4_8TiledMMAINS4_8MMA_AtomIJNS4_4SM904GMMA25MMA_64x16x16_F32F16F16_SSILNSP_5MajorE0ELSR_0ELNSP_7ScaleInE1ELSS_1EEEEEENS4_6LayoutISD_NS5_IJSC_NSA_ILi0EEESW_EEEEENS5_IJNS4_10UnderscoreESZ_SZ_EEEEENS4_13SM90_TMA_LOADENS4_14ComposedLayoutINS4_7SwizzleILi3ELi4ELi3EEENS4_18smem_ptr_flag_bitsILi16EEENSV_INS5_IJNSA_ILi8EEENSA_ILi64EEEEEENS5_IJS19_SC_EEEEEEEvNS4_8identityENS4_23SM90_TMA_LOAD_MULTICASTES1D_vS1E_EENS_8epilogue10collective6detail29Sm90TmaWarpSpecializedAdapterINS1I_15DefaultEpilogueISK_SL_SL_NS1H_6thread17LinearCombinationISK_Li1EffLNS1M_9ScaleType4KindE0ELNS_15FloatRoundStyleE2ESK_EENS1_15EpilogueDefaultEEEEEvvEEEEvNT_6ParamsE --------------------------
	.section	.nv.info._ZN7cutlass13device_kernelINS_4gemm6kernel13GemmUniversalIN4cute5tupleIJiiiiEEENS1_10collective13CollectiveMmaINS1_34MainloopSm90TmaGmmaWarpSpecializedILi2ENS5_IJNS4_1CILi2EEENSA_ILi1EEESC_EEENS1_35KernelTmaWarpSpecializedCooperativeEEENS5_IJNSA_ILi192EEENSA_ILi112EEENSA_ILi128EEEEEENS_6half_tENS5_IJlSC_lEEESK_SL_NS4_8TiledMMAINS4_8MMA_AtomIJNS4_4SM904GMMA25MMA_64x16x16_F32F16F16_SSILNSP_5MajorE0ELSR_0ELNSP_7ScaleInE1ELSS_1EEEEEENS4_6LayoutISD_NS5_IJSC_NSA_ILi0EEESW_EEEEENS5_IJNS4_10UnderscoreESZ_SZ_EEEEENS4_13SM90_TMA_LOADENS4_14ComposedLayoutINS4_7SwizzleILi3ELi4ELi3EEENS4_18smem_ptr_flag_bitsILi16EEENSV_INS5_IJNSA_ILi8EEENSA_ILi64EEEEEENS5_IJS19_SC_EEEEEEEvNS4_8identityENS4_23SM90_TMA_LOAD_MULTICASTES1D_vS1E_EENS_8epilogue10collective6detail29Sm90TmaWarpSpecializedAdapterINS1I_15DefaultEpilogueISK_SL_SL_NS1H_6thread17LinearCombinationISK_Li1EffLNS1M_9ScaleType4KindE0ELNS_15FloatRoundStyleE2ESK_EENS1_15EpilogueDefaultEEEEEvvEEEEvNT_6ParamsE,"",@"SHT_CUDA_INFO"
	.sectionflags	@""
	.align	4


	//----- nvinfo : EIATTR_CUDA_API_VERSION
	.align		4
        /*0000*/ 	.byte	0x04, 0x37
        /*0002*/ 	.short	(.L_21 - .L_20)
.L_20:
        /*0004*/ 	.word	0x00000082


	//----- nvinfo : EIATTR_KPARAM_INFO
	.align		4
.L_21:
        /*0008*/ 	.byte	0x04, 0x17
        /*000a*/ 	.short	(.L_23 - .L_22)
.L_22:
        /*000c*/ 	.word	0x00000000
        /*0010*/ 	.short	0x0000
        /*0012*/ 	.short	0x0070
        /*0014*/ 	.byte	0x00, 0xf0, 0x01, 0x10


	//----- nvinfo : EIATTR_SPARSE_MMA_MASK
	.align		4
.L_23:
        /*0018*/ 	.byte	0x03, 0x50
        /*001a*/ 	.short	0x0000


	//----- nvinfo : EIATTR_MAXREG_COUNT
	.align		4
        /*001c*/ 	.byte	0x03, 0x1b
        /*001e*/ 	.short	0x00a8


	//----- nvinfo : EIATTR_NUM_BARRIERS
	.align		4
        /*0020*/ 	.byte	0x02, 0x4c
        /*0022*/ 	.byte	0x01
	.zero		1


	//----- nvinfo : EIATTR_EXTERNS
	.align		4
        /*0024*/ 	.byte	0x04, 0x0f
        /*0026*/ 	.short	(.L_25 - .L_24)


	//   ....[0]....
	.align		4
.L_24:
        /*0028*/ 	.word	index@(__assertfail)


	//----- nvinfo : EIATTR_MERCURY_ISA_VERSION
	.align		4
.L_25:
        /*002c*/ 	.byte	0x03, 0x5f
        /*002e*/ 	.short	0x0101


	//----- nvinfo : EIATTR_INT_WARP_WIDE_INSTR_OFFSETS
	.align		4
        /*0030*/ 	.byte	0x04, 0x31
        /*0032*/ 	.short	(.L_27 - .L_26)


	//   ....[0]....
.L_26:
        /*0034*/ 	.word	0x00000440


	//   ....[1]....
        /*0038*/ 	.word	0x00000470


	//   ....[2]....
        /*003c*/ 	.word	0x00000630


	//----- nvinfo : EIATTR_COOP_GROUP_MASK_REGIDS
	.align		4
.L_27:
        /*0040*/ 	.byte	0x04, 0x29
        /*0042*/ 	.short	(.L_29 - .L_28)


	//   ....[0]....
.L_28:
        /*0044*/ 	.word	0xffffffff


	//   ....[1]....
        /*0048*/ 	.word	0xffffffff


	//   ....[2]....
        /*004c*/ 	.word	0xffffffff


	//   ....[3]....
        /*0050*/ 	.word	0xffffffff


	//   ....[4]....
        /*0054*/ 	.word	0xffffffff


	//   ....[5]....
        /*0058*/ 	.word	0xffffffff


	//----- nvinfo : EIATTR_COOP_GROUP_INSTR_OFFSETS
	.align		4
.L_29:
        /*005c*/ 	.byte	0x04, 0x28
        /*005e*/ 	.short	(.L_31 - .L_30)


	//   ....[0]....
.L_30:
        /*0060*/ 	.word	0x00000060


	//   ....[1]....
        /*0064*/ 	.word	0x00000070


	//   ....[2]....
        /*0068*/ 	.word	0x00000130


	//   ....[3]....
        /*006c*/ 	.word	0x00000290


	//   ....[4]....
        /*0070*/ 	.word	0x000007b0


	//   ....[5]....
        /*0074*/ 	.word	0x000011f0


	//----- nvinfo : EIATTR_REG_RECONFIG
	.align		4
.L_31:
        /*0078*/ 	.byte	0x01, 0x54
	.zero		2


	//----- nvinfo : EIATTR_SYSCALL_OFFSETS
	.align		4
        /*007c*/ 	.byte	0x04, 0x46
        /*007e*/ 	.short	(.L_33 - .L_32)


	//   ....[0]....
.L_32:
        /*0080*/ 	.word	0x000013b0


	//----- nvinfo : EIATTR_MBARRIER_INSTR_OFFSETS
	.align		4
.L_33:
        /*0084*/ 	.byte	0x04, 0x39
        /*0086*/ 	.short	(.L_35 - .L_34)


	//   ....[0]....
.L_34:
        /*0088*/ 	.word	0x00000230
        /*008c*/ 	.word	0x000000ff
        /*0090*/ 	.word	0x00000000
        /*0094*/ 	.short	0x0100
        /*0096*/ 	.byte	0x08
	.zero		1


	//   ....[1]....
        /*0098*/ 	.word	0x00000240
        /*009c*/ 	.word	0x000000ff
        /*00a0*/ 	.word	0x00000010
        /*00a4*/ 	.short	0x0100
        /*00a6*/ 	.byte	0x08
	.zero		1


	//   ....[2]....
        /*00a8*/ 	.word	0x00000250
        /*00ac*/ 	.word	0x000000ff
        /*00b0*/ 	.word	0x00000008
        /*00b4*/ 	.short	0x0100
        /*00b6*/ 	.byte	0x08
	.zero		1


	//   ....[3]....
        /*00b8*/ 	.word	0x00000260
        /*00bc*/ 	.word	0x000000ff
        /*00c0*/ 	.word	0x00000018
        /*00c4*/ 	.short	0x0100
        /*00c6*/ 	.byte	0x08
	.zero		1


	//   ....[4]....
        /*00c8*/ 	.word	0x000006b0
        /*00cc*/ 	.word	0x000000ff
        /*00d0*/ 	.word	0x00000030
        /*00d4*/ 	.short	0x0100
        /*00d6*/ 	.byte	0x06
	.zero		1


	//   ....[5]....
        /*00d8*/ 	.word	0x00000740
        /*00dc*/ 	.word	0x000000ff
        /*00e0*/ 	.word	0x00000038
        /*00e4*/ 	.short	0x0100
        /*00e6*/ 	.byte	0x06
	.zero		1


	//   ....[6]....
        /*00e8*/ 	.word	0x00001430
        /*00ec*/ 	.word	0x00000003
        /*00f0*/ 	.word	0x00000000
        /*00f4*/ 	.short	0x010a
        /*00f6*/ 	.byte	0x3f
	.zero		1


	//   ....[7]....
        /*00f8*/ 	.word	0x00001470
        /*00fc*/ 	.word	0x00000003
        /*0100*/ 	.word	0x00000000
        /*0104*/ 	.short	0x010a
        /*0106*/ 	.byte	0x3f
	.zero		1


	//   ....[8]....
        /*0108*/ 	.word	0x00004160
        /*010c*/ 	.word	0x000000ff
        /*0110*/ 	.word	0x00000000
        /*0114*/ 	.short	0x010a
        /*0116*/ 	.byte	0x07
	.zero		1


	//   ....[9]....
        /*0118*/ 	.word	0x000041a0
        /*011c*/ 	.word	0x000000ff
        /*0120*/ 	.word	0x00000000
        /*0124*/ 	.short	0x010a
        /*0126*/ 	.byte	0x07
	.zero		1


	//   ....[10]....
        /*0128*/ 	.word	0x00006df0
        /*012c*/ 	.word	0x00000005
        /*0130*/ 	.word	0x00000000
        /*0134*/ 	.short	0x0101
        /*0136*/ 	.byte	0x3f
	.zero		1


	//   ....[11]....
        /*0138*/ 	.word	0x00006fa0
        /*013c*/ 	.word	0x00000003
        /*0140*/ 	.word	0x00000000
        /*0144*/ 	.short	0x0101
        /*0146*/ 	.byte	0x3f
	.zero		1


	//   ....[12]....
        /*0148*/ 	.word	0x0000eef0
        /*014c*/ 	.word	0x00000014
        /*0150*/ 	.word	0x00000010
        /*0154*/ 	.short	0x010a
        /*0156*/ 	.byte	0x3f
	.zero		1


	//   ....[13]....
        /*0158*/ 	.word	0x0000f380
        /*015c*/ 	.word	0x00000005
        /*0160*/ 	.word	0x00000038
        /*0164*/ 	.short	0x0101
        /*0166*/ 	.byte	0x3f
	.zero		1


	//   ....[14]....
        /*0168*/ 	.word	0x0000fa90
        /*016c*/ 	.word	0x00000007
        /*0170*/ 	.word	0x00000000
        /*0174*/ 	.short	0x010a
        /*0176*/ 	.byte	0x3f
	.zero		1


	//   ....[15]....
        /*0178*/ 	.word	0x0000fb10
        /*017c*/ 	.word	0x00000003
        /*0180*/ 	.word	0x00000000
        /*0184*/ 	.short	0x010a
        /*0186*/ 	.byte	0x3f
	.zero		1


	//   ....[16]....
        /*0188*/ 	.word	0x0000fb70
        /*018c*/ 	.word	0x00000003
        /*0190*/ 	.word	0x00000000
        /*0194*/ 	.short	0x010a
        /*0196*/ 	.byte	0x3f
	.zero		1


	//   ....[17]....
        /*0198*/ 	.word	0x0000fbd0
        /*019c*/ 	.word	0x00000006
        /*01a0*/ 	.word	0x00000000
        /*01a4*/ 	.short	0x010a
        /*01a6*/ 	.byte	0x3f
	.zero		1


	//   ....[18]....
        /*01a8*/ 	.word	0x0000fca0
        /*01ac*/ 	.word	0x00000014
        /*01b0*/ 	.word	0x00000010
        /*01b4*/ 	.short	0x010a
        /*01b6*/ 	.byte	0x3f
	.zero		1


	//   ....[19]....
        /*01b8*/ 	.word	0x0000fd70
        /*01bc*/ 	.word	0x00000007
        /*01c0*/ 	.word	0x00000000
        /*01c4*/ 	.short	0x010a
        /*01c6*/ 	.byte	0x3f
	.zero		1


	//----- nvinfo : EIATTR_NUM_MBARRIERS
	.align		4
.L_35:
        /*01c8*/ 	.byte	0x03, 0x38
        /*01ca*/ 	.short	0x0006


	//----- nvinfo : EIATTR_EXIT_INSTR_OFFSETS
	.align		4
        /*01cc*/ 	.byte	0x04, 0x1c
        /*01ce*/ 	.short	(.L_37 - .L_36)


	//   ....[0]....
.L_36:
        /*01d0*/ 	.word	0x00000910


	//   ....[1]....
        /*01d4*/ 	.word	0x00001120


	//   ....[2]....
        /*01d8*/ 	.word	0x0000e620


	//   ....[3]....
        /*01dc*/ 	.word	0x0000eb80


	//   ....[4]....
        /*01e0*/ 	.word	0x0000fb60


	//----- nvinfo : EIATTR_MAX_THREADS
	.align		4
.L_37:
        /*01e4*/ 	.byte	0x04, 0x05
        /*01e6*/ 	.short	(.L_39 - .L_38)
.L_38:
        /*01e8*/ 	.word	0x00000180
        /*01ec*/ 	.word	0x00000001
        /*01f0*/ 	.word	0x00000001


	//----- nvinfo : EIATTR_CRS_STACK_SIZE
	.align		4
.L_39:
        /*01f4*/ 	.byte	0x04, 0x1e
        /*01f6*/ 	.short	(.L_41 - .L_40)
.L_40:
        /*01f8*/ 	.word	0x00000000


	//----- nvinfo : EIATTR_CBANK_PARAM_SIZE
	.align		4
.L_41:
        /*01fc*/ 	.byte	0x03, 0x19
        /*01fe*/ 	.short	0x0470


	//----- nvinfo : EIATTR_PARAM_CBANK
	.align		4
        /*0200*/ 	.byte	0x04, 0x0a
        /*0202*/ 	.short	(.L_43 - .L_42)
	.align		4
.L_42:
        /*0204*/ 	.word	index@(.nv.constant0._ZN7cutlass13device_kernelINS_4gemm6kernel13GemmUniversalIN4cute5tupleIJiiiiEEENS1_10collective13CollectiveMmaINS1_34MainloopSm90TmaGmmaWarpSpecializedILi2ENS5_IJNS4_1CILi2EEENSA_ILi1EEESC_EEENS1_35KernelTmaWarpSpecializedCooperativeEEENS5_IJNSA_ILi192EEENSA_ILi112EEENSA_ILi128EEEEEENS_6half_tENS5_IJlSC_lEEESK_SL_NS4_8TiledMMAINS4_8MMA_AtomIJNS4_4SM904GMMA25MMA_64x16x16_F32F16F16_SSILNSP_5MajorE0ELSR_0ELNSP_7ScaleInE1ELSS_1EEEEEENS4_6LayoutISD_NS5_IJSC_NSA_ILi0EEESW_EEEEENS5_IJNS4_10UnderscoreESZ_SZ_EEEEENS4_13SM90_TMA_LOADENS4_14ComposedLayoutINS4_7SwizzleILi3ELi4ELi3EEENS4_18smem_ptr_flag_bitsILi16EEENSV_INS5_IJNSA_ILi8EEENSA_ILi64EEEEEENS5_IJS19_SC_EEEEEEEvNS4_8identityENS4_23SM90_TMA_LOAD_MULTICASTES1D_vS1E_EENS_8epilogue10collective6detail29Sm90TmaWarpSpecializedAdapterINS1I_15DefaultEpilogueISK_SL_SL_NS1H_6thread17LinearCombinationISK_Li1EffLNS1M_9ScaleType4KindE0ELNS_15FloatRoundStyleE2ESK_EENS1_15EpilogueDefaultEEEEEvvEEEEvNT_6ParamsE)
        /*0208*/ 	.short	0x0210
        /*020a*/ 	.short	0x0470


	//----- nvinfo : EIATTR_SW_WAR
	.align		4
.L_43:
        /*020c*/ 	.byte	0x04, 0x36
        /*020e*/ 	.short	(.L_45 - .L_44)
.L_44:
        /*0210*/ 	.word	0x00000008
.L_45:


//--------------------- .nv.callgraph             --------------------------
	.section	.nv.callgraph,"",@"SHT_CUDA_CALLGRAPH"
	.align	4
	.sectionentsize	8
	.align		4
        /*0000*/ 	.word	0x00000000
	.align		4
        /*0004*/ 	.word	0xffffffff
	.align		4
        /*0008*/ 	.word	index@(_ZN7cutlass13device_kernelINS_4gemm6kernel13GemmUniversalIN4cute5tupleIJiiiiEEENS1_10collective13CollectiveMmaINS1_34MainloopSm90TmaGmmaWarpSpecializedILi2ENS5_IJNS4_1CILi2EEENSA_ILi1EEESC_EEENS1_35KernelTmaWarpSpecializedCooperativeEEENS5_IJNSA_ILi192EEENSA_ILi112EEENSA_ILi128EEEEEENS_6half_tENS5_IJlSC_lEEESK_SL_NS4_8TiledMMAINS4_8MMA_AtomIJNS4_4SM904GMMA25MMA_64x16x16_F32F16F16_SSILNSP_5MajorE0ELSR_0ELNSP_7ScaleInE1ELSS_1EEEEEENS4_6LayoutISD_NS5_IJSC_NSA_ILi0EEESW_EEEEENS5_IJNS4_10UnderscoreESZ_SZ_EEEEENS4_13SM90_TMA_LOADENS4_14ComposedLayoutINS4_7SwizzleILi3ELi4ELi3EEENS4_18smem_ptr_flag_bitsILi16EEENSV_INS5_IJNSA_ILi8EEENSA_ILi64EEEEEENS5_IJS19_SC_EEEEEEEvNS4_8identityENS4_23SM90_TMA_LOAD_MULTICASTES1D_vS1E_EENS_8epilogue10collective6detail29Sm90TmaWarpSpecializedAdapterINS1I_15DefaultEpilogueISK_SL_SL_NS1H_6thread17LinearCombinationISK_Li1EffLNS1M_9ScaleType4KindE0ELNS_15FloatRoundStyleE2ESK_EENS1_15EpilogueDefaultEEEEEvvEEEEvNT_6ParamsE)
	.align		4
        /*000c*/ 	.word	index@(__assertfail)
	.align		4
        /*0010*/ 	.word	0x00000000
	.align		4
        /*0014*/ 	.word	0xfffffffe
	.align		4
        /*0018*/ 	.word	0x00000000
	.align		4
        /*001c*/ 	.word	0xfffffffd
	.align		4
        /*0020*/ 	.word	0x00000000
	.align		4
        /*0024*/ 	.word	0xfffffffc


//--------------------- .nv.constant4             --------------------------
	.section	.nv.constant4,"a",@progbits
	.align	8
	.align		8
.nv.constant4:
        /*0000*/ 	.dword	__assertfail
	.align		8
        /*0008*/ 	.dword	__unnamed_1
	.align		8
        /*0010*/ 	.dword	_ZN39_INTERNAL_ffa80683_4_k_cu_bce307d9_37674cuda3std3__45__cpo5beginE
	.align		8
        /*0018*/ 	.dword	_ZN39_INTERNAL_ffa80683_4_k_cu_bce307d9_37674cuda3std3__45__cpo3endE
	.align		8
        /*0020*/ 	.dword	_ZN39_INTERNAL_ffa80683_4_k_cu_bce307d9_37674cuda3std3__45__cpo6cbeginE
	.align		8
        /*0028*/ 	.dword	_ZN39_INTERNAL_ffa80683_4_k_cu_bce307d9_37674cuda3std3__45__cpo4cendE
	.align		8
        /*0030*/ 	.dword	_ZN39_INTERNAL_ffa80683_4_k_cu_bce307d9_37674cuda3std3__441_GLOBAL__N__ffa80683_4_k_cu_bce307d9_37676ignoreE
	.align		8
        /*0038*/ 	.dword	_ZN39_INTERNAL_ffa80683_4_k_cu_bce307d9_37674cuda3std3__419piecewise_constructE
	.align		8
        /*0040*/ 	.dword	_ZN39_INTERNAL_ffa80683_4_k_cu_bce307d9_37674cuda3std3__48in_placeE
	.align		8
        /*0048*/ 	.dword	_ZN39_INTERNAL_ffa80683_4_k_cu_bce307d9_37674cuda3std6ranges3__45__cpo4swapE
	.align		8
        /*0050*/ 	.dword	_ZN39_INTERNAL_ffa80683_4_k_cu_bce307d9_37674cuda3std6ranges3__45__cpo9iter_moveE
	.align		8
        /*0058*/ 	.dword	_ZN39_INTERNAL_ffa80683_4_k_cu_bce307d9_37674cute7productE
	.align		8
        /*0060*/ 	.dword	_ZN39_INTERNAL_ffa80683_4_k_cu_bce307d9_37674cute1_E
	.align		8
        /*0068*/ 	.dword	$str$22
	.align		8
        /*0070*/ 	.dword	$str$23


//--------------------- .text._ZN7cutlass13device_kernelINS_4gemm6kernel13GemmUniversalIN4cute5tupleIJiiiiEEENS1_10collective13CollectiveMmaINS1_34MainloopSm90TmaGmmaWarpSpecializedILi2ENS5_IJNS4_1CILi2EEENSA_ILi1EEESC_EEENS1_35KernelTmaWarpSpecializedCooperativeEEENS5_IJNSA_ILi192EEENSA_ILi112EEENSA_ILi128EEEEEENS_6half_tENS5_IJlSC_lEEESK_SL_NS4_8TiledMMAINS4_8MMA_AtomIJNS4_4SM904GMMA25MMA_64x16x16_F32F16F16_SSILNSP_5MajorE0ELSR_0ELNSP_7ScaleInE1ELSS_1EEEEEENS4_6LayoutISD_NS5_IJSC_NSA_ILi0EEESW_EEEEENS5_IJNS4_10UnderscoreESZ_SZ_EEEEENS4_13SM90_TMA_LOADENS4_14ComposedLayoutINS4_7SwizzleILi3ELi4ELi3EEENS4_18smem_ptr_flag_bitsILi16EEENSV_INS5_IJNSA_ILi8EEENSA_ILi64EEEEEENS5_IJS19_SC_EEEEEEEvNS4_8identityENS4_23SM90_TMA_LOAD_MULTICASTES1D_vS1E_EENS_8epilogue10collective6detail29Sm90TmaWarpSpecializedAdapterINS1I_15DefaultEpilogueISK_SL_SL_NS1H_6thread17LinearCombinationISK_Li1EffLNS1M_9ScaleType4KindE0ELNS_15FloatRoundStyleE2ESK_EENS1_15EpilogueDefaultEEEEEvvEEEEvNT_6ParamsE --------------------------
	.section	.text._ZN7cutlass13device_kernelINS_4gemm6kernel13GemmUniversalIN4cute5tupleIJiiiiEEENS1_10collective13CollectiveMmaINS1_34MainloopSm90TmaGmmaWarpSpecializedILi2ENS5_IJNS4_1CILi2EEENSA_ILi1EEESC_EEENS1_35KernelTmaWarpSpecializedCooperativeEEENS5_IJNSA_ILi192EEENSA_ILi112EEENSA_ILi128EEEEEENS_6half_tENS5_IJlSC_lEEESK_SL_NS4_8TiledMMAINS4_8MMA_AtomIJNS4_4SM904GMMA25MMA_64x16x16_F32F16F16_SSILNSP_5MajorE0ELSR_0ELNSP_7ScaleInE1ELSS_1EEEEEENS4_6LayoutISD_NS5_IJSC_NSA_ILi0EEESW_EEEEENS5_IJNS4_10UnderscoreESZ_SZ_EEEEENS4_13SM90_TMA_LOADENS4_14ComposedLayoutINS4_7SwizzleILi3ELi4ELi3EEENS4_18smem_ptr_flag_bitsILi16EEENSV_INS5_IJNSA_ILi8EEENSA_ILi64EEEEEENS5_IJS19_SC_EEEEEEEvNS4_8identityENS4_23SM90_TMA_LOAD_MULTICASTES1D_vS1E_EENS_8epilogue10collective6detail29Sm90TmaWarpSpecializedAdapterINS1I_15DefaultEpilogueISK_SL_SL_NS1H_6thread17LinearCombinationISK_Li1EffLNS1M_9ScaleType4KindE0ELNS_15FloatRoundStyleE2ESK_EENS1_15EpilogueDefaultEEEEEvvEEEEvNT_6ParamsE,"ax",@progbits
	.align	128
.text._ZN7cutlass13device_kernelINS_4gemm6kernel13GemmUniversalIN4cute5tupleIJiiiiEEENS1_10collective13CollectiveMmaINS1_34MainloopSm90TmaGmmaWarpSpecializedILi2ENS5_IJNS4_1CILi2EEENSA_ILi1EEESC_EEENS1_35KernelTmaWarpSpecializedCooperativeEEENS5_IJNSA_ILi192EEENSA_ILi112EEENSA_ILi128EEEEEENS_6half_tENS5_IJlSC_lEEESK_SL_NS4_8TiledMMAINS4_8MMA_AtomIJNS4_4SM904GMMA25MMA_64x16x16_F32F16F16_SSILNSP_5MajorE0ELSR_0ELNSP_7ScaleInE1ELSS_1EEEEEENS4_6LayoutISD_NS5_IJSC_NSA_ILi0EEESW_EEEEENS5_IJNS4_10UnderscoreESZ_SZ_EEEEENS4_13SM90_TMA_LOADENS4_14ComposedLayoutINS4_7SwizzleILi3ELi4ELi3EEENS4_18smem_ptr_flag_bitsILi16EEENSV_INS5_IJNSA_ILi8EEENSA_ILi64EEEEEENS5_IJS19_SC_EEEEEEEvNS4_8identityENS4_23SM90_TMA_LOAD_MULTICASTES1D_vS1E_EENS_8epilogue10collective6detail29Sm90TmaWarpSpecializedAdapterINS1I_15DefaultEpilogueISK_SL_SL_NS1H_6thread17LinearCombinationISK_Li1EffLNS1M_9ScaleType4KindE0ELNS_15FloatRoundStyleE2ESK_EENS1_15EpilogueDefaultEEEEEvvEEEEvNT_6ParamsE:
        .type           _ZN7cutlass13device_kernelINS_4gemm6kernel13GemmUniversalIN4cute5tupleIJiiiiEEENS1_10collective13CollectiveMmaINS1_34MainloopSm90TmaGmmaWarpSpecializedILi2ENS5_IJNS4_1CILi2EEENSA_ILi1EEESC_EEENS1_35KernelTmaWarpSpecializedCooperativeEEENS5_IJNSA_ILi192EEENSA_ILi112EEENSA_ILi128EEEEEENS_6half_tENS5_IJlSC_lEEESK_SL_NS4_8TiledMMAINS4_8MMA_AtomIJNS4_4SM904GMMA25MMA_64x16x16_F32F16F16_SSILNSP_5MajorE0ELSR_0ELNSP_7ScaleInE1ELSS_1EEEEEENS4_6LayoutISD_NS5_IJSC_NSA_ILi0EEESW_EEEEENS5_IJNS4_10UnderscoreESZ_SZ_EEEEENS4_13SM90_TMA_LOADENS4_14ComposedLayoutINS4_7SwizzleILi3ELi4ELi3EEENS4_18smem_ptr_flag_bitsILi16EEENSV_INS5_IJNSA_ILi8EEENSA_ILi64EEEEEENS5_IJS19_SC_EEEEEEEvNS4_8identityENS4_23SM90_TMA_LOAD_MULTICASTES1D_vS1E_EENS_8epilogue10collective6detail29Sm90TmaWarpSpecializedAdapterINS1I_15DefaultEpilogueISK_SL_SL_NS1H_6thread17LinearCombinationISK_Li1EffLNS1M_9ScaleType4KindE0ELNS_15FloatRoundStyleE2ESK_EENS1_15EpilogueDefaultEEEEEvvEEEEvNT_6ParamsE,@function
        .size           _ZN7cutlass13device_kernelINS_4gemm6kernel13GemmUniversalIN4cute5tupleIJiiiiEEENS1_10collective13CollectiveMmaINS1_34MainloopSm90TmaGmmaWarpSpecializedILi2ENS5_IJNS4_1CILi2EEENSA_ILi1EEESC_EEENS1_35KernelTmaWarpSpecializedCooperativeEEENS5_IJNSA_ILi192EEENSA_ILi112EEENSA_ILi128EEEEEENS_6half_tENS5_IJlSC_lEEESK_SL_NS4_8TiledMMAINS4_8MMA_AtomIJNS4_4SM904GMMA25MMA_64x16x16_F32F16F16_SSILNSP_5MajorE0ELSR_0ELNSP_7ScaleInE1ELSS_1EEEEEENS4_6LayoutISD_NS5_IJSC_NSA_ILi0EEESW_EEEEENS5_IJNS4_10UnderscoreESZ_SZ_EEEEENS4_13SM90_TMA_LOADENS4_14ComposedLayoutINS4_7SwizzleILi3ELi4ELi3EEENS4_18smem_ptr_flag_bitsILi16EEENSV_INS5_IJNSA_ILi8EEENSA_ILi64EEEEEENS5_IJS19_SC_EEEEEEEvNS4_8identityENS4_23SM90_TMA_LOAD_MULTICASTES1D_vS1E_EENS_8epilogue10collective6detail29Sm90TmaWarpSpecializedAdapterINS1I_15DefaultEpilogueISK_SL_SL_NS1H_6thread17LinearCombinationISK_Li1EffLNS1M_9ScaleType4KindE0ELNS_15FloatRoundStyleE2ESK_EENS1_15EpilogueDefaultEEEEEvvEEEEvNT_6ParamsE,(.L_x_287 - _ZN7cutlass13device_kernelINS_4gemm6kernel13GemmUniversalIN4cute5tupleIJiiiiEEENS1_10collective13CollectiveMmaINS1_34MainloopSm90TmaGmmaWarpSpecializedILi2ENS5_IJNS4_1CILi2EEENSA_ILi1EEESC_EEENS1_35KernelTmaWarpSpecializedCooperativeEEENS5_IJNSA_ILi192EEENSA_ILi112EEENSA_ILi128EEEEEENS_6half_tENS5_IJlSC_lEEESK_SL_NS4_8TiledMMAINS4_8MMA_AtomIJNS4_4SM904GMMA25MMA_64x16x16_F32F16F16_SSILNSP_5MajorE0ELSR_0ELNSP_7ScaleInE1ELSS_1EEEEEENS4_6LayoutISD_NS5_IJSC_NSA_ILi0EEESW_EEEEENS5_IJNS4_10UnderscoreESZ_SZ_EEEEENS4_13SM90_TMA_LOADENS4_14ComposedLayoutINS4_7SwizzleILi3ELi4ELi3EEENS4_18smem_ptr_flag_bitsILi16EEENSV_INS5_IJNSA_ILi8EEENSA_ILi64EEEEEENS5_IJS19_SC_EEEEEEEvNS4_8identityENS4_23SM90_TMA_LOAD_MULTICASTES1D_vS1E_EENS_8epilogue10collective6detail29Sm90TmaWarpSpecializedAdapterINS1I_15DefaultEpilogueISK_SL_SL_NS1H_6thread17LinearCombinationISK_Li1EffLNS1M_9ScaleType4KindE0ELNS_15FloatRoundStyleE2ESK_EENS1_15EpilogueDefaultEEEEEvvEEEEvNT_6ParamsE)
        .other          _ZN7cutlass13device_kernelINS_4gemm6kernel13GemmUniversalIN4cute5tupleIJiiiiEEENS1_10collective13CollectiveMmaINS1_34MainloopSm90TmaGmmaWarpSpecializedILi2ENS5_IJNS4_1CILi2EEENSA_ILi1EEESC_EEENS1_35KernelTmaWarpSpecializedCooperativeEEENS5_IJNSA_ILi192EEENSA_ILi112EEENSA_ILi128EEEEEENS_6half_tENS5_IJlSC_lEEESK_SL_NS4_8TiledMMAINS4_8MMA_AtomIJNS4_4SM904GMMA25MMA_64x16x16_F32F16F16_SSILNSP_5MajorE0ELSR_0ELNSP_7ScaleInE1ELSS_1EEEEEENS4_6LayoutISD_NS5_IJSC_NSA_ILi0EEESW_EEEEENS5_IJNS4_10UnderscoreESZ_SZ_EEEEENS4_13SM90_TMA_LOADENS4_14ComposedLayoutINS4_7SwizzleILi3ELi4ELi3EEENS4_18smem_ptr_flag_bitsILi16EEENSV_INS5_IJNSA_ILi8EEENSA_ILi64EEEEEENS5_IJS19_SC_EEEEEEEvNS4_8identityENS4_23SM90_TMA_LOAD_MULTICASTES1D_vS1E_EENS_8epilogue10collective6detail29Sm90TmaWarpSpecializedAdapterINS1I_15DefaultEpilogueISK_SL_SL_NS1H_6thread17LinearCombinationISK_Li1EffLNS1M_9ScaleType4KindE0ELNS_15FloatRoundStyleE2ESK_EENS1_15EpilogueDefaultEEEEEvvEEEEvNT_6ParamsE,@"STO_CUDA_ENTRY STV_DEFAULT"
_ZN7cutlass13device_kernelINS_4gemm6kernel13GemmUniversalIN4cute5tupleIJiiiiEEENS1_10collective13CollectiveMmaINS1_34MainloopSm90TmaGmmaWarpSpecializedILi2ENS5_IJNS4_1CILi2EEENSA_ILi1EEESC_EEENS1_35KernelTmaWarpSpecializedCooperativeEEENS5_IJNSA_ILi192EEENSA_ILi112EEENSA_ILi128EEEEEENS_6half_tENS5_IJlSC_lEEESK_SL_NS4_8TiledMMAINS4_8MMA_AtomIJNS4_4SM904GMMA25MMA_64x16x16_F32F16F16_SSILNSP_5MajorE0ELSR_0ELNSP_7ScaleInE1ELSS_1EEEEEENS4_6LayoutISD_NS5_IJSC_NSA_ILi0EEESW_EEEEENS5_IJNS4_10UnderscoreESZ_SZ_EEEEENS4_13SM90_TMA_LOADENS4_14ComposedLayoutINS4_7SwizzleILi3ELi4ELi3EEENS4_18smem_ptr_flag_bitsILi16EEENSV_INS5_IJNSA_ILi8EEENSA_ILi64EEEEEENS5_IJS19_SC_EEEEEEEvNS4_8identityENS4_23SM90_TMA_LOAD_MULTICASTES1D_vS1E_EENS_8epilogue10collective6detail29Sm90TmaWarpSpecializedAdapterINS1I_15DefaultEpilogueISK_SL_SL_NS1H_6thread17LinearCombinationISK_Li1EffLNS1M_9ScaleType4KindE0ELNS_15FloatRoundStyleE2ESK_EENS1_15EpilogueDefaultEEEEEvvEEEEvNT_6ParamsE:
[----:B------:R-:W0:Y:S01]  /*0000*/  LDC R1, c[0x0][0x28] ;  /* 0x00000a00ff017b82 */ /* 0x000e220000000800 */
[----:B------:R-:W1:Y:S01]  /*0010*/  S2R R18, SR_TID.X ;  /* 0x0000000000127919 */ /* 0x000e620000002100 */
[----:B------:R-:W-:Y:S01]  /*0020*/  ELECT P0, URZ, PT ;  /* 0x00000000003f782f */ /* 0x000fe20003800000 */
[----:B------:R-:W-:Y:S01]  /*0030*/  BSSY B0, `(.L_x_0) ;  /* 0x000000f000007945 */ /* 0x000fe20003800000 */
[--C-:B-1----:R-:W-:Y:S02]  /*0040*/  SHF.R.U32.HI R0, RZ, 0x5, R18.reuse ;  /* 0x00000005ff007819 */ /* 0x102fe40000011612 */
[----:B------:R-:W-:-:S03]  /*0050*/  SHF.R.U32.HI R3, RZ, 0x7, R18 ;  /* 0x00000007ff037819 */ /* 0x000fc60000011612 */
[----:B------:R-:W1:Y:S04]  /*0060*/  SHFL.IDX PT, R2, R0, RZ, 0x1f ;  /* 0x00001fff00027589 */ /* 0x000e6800000e0000 */
[----:B------:R2:W3:Y:S01]  /*0070*/  SHFL.IDX PT, R5, R3, RZ, 0x1f ;  /* 0x00001fff03057589 */ /* 0x0004e200000e0000 */
[----:B-1----:R-:W-:-:S13]  /*0080*/  ISETP.NE.OR P0, PT, R2, RZ, !P0 ;  /* 0x000000ff0200720c */ /* 0x002fda0004705670 */
[----:B0-23--:R-:W-:Y:S05]  /*0090*/  @P0 BRA `(.L_x_1) ;  /* 0x0000000000200947 */ /* 0x00dfea0003800000 */
[----:B------:R-:W-:Y:S02]  /*00a0*/  ULDC.64 UR4, c[0x0][0x198] ;  /* 0x0000660000047ab9 */ /* 0x000fe40000000a00 */
[----:B------:R-:W-:Y:S02]  /*00b0*/  UIADD3 UR6, UP0, UR4, 0xf0, URZ ;  /* 0x000000f004067890 */ /* 0x000fe4000ff1e03f */
[----:B------:R-:W-:Y:S02]  /*00c0*/  UIADD3 UR4, UP1, UR4, 0x1f0, URZ ;  /* 0x000001f004047890 */ /* 0x000fe4000ff3e03f */
[----:B------:R-:W-:Y:S02]  /*00d0*/  UIADD3.X UR7, URZ, UR5, URZ, UP0, !UPT ;  /* 0x000000053f077290 */ /* 0x000fe400087fe43f */
[----:B------:R-:W-:-:S07]  /*00e0*/  UIADD3.X UR5, URZ, UR5, URZ, UP1, !UPT ;  /* 0x000000053f057290 */ /* 0x000fce0008ffe43f */
[----:B------:R0:W-:Y:S02]  /*00f0*/  UTMACCTL.PF [UR6] ;  /* 0x00000000060079b9 */ /* 0x0001e40008040000 */
[----:B------:R0:W-:Y:S02]  /*0100*/  UTMACCTL.PF [UR4] ;  /* 0x00000000040079b9 */ /* 0x0001e40008040000 */
[----:B0-----:R-:W-:Y:S01]  /*0110*/  NOP ;  /* 0x0000000000007918 */ /* 0x001fe20000000000 */
.L_x_1:
[----:B------:R-:W-:Y:S05]  /*0120*/  BSYNC B0 ;  /* 0x0000000000007941 */ /* 0x000fea0003800000 */
.L_x_0:
[----:B------:R-:W0:Y:S02]  /*0130*/  SHFL.IDX PT, R3, R0, RZ, 0x1f ;  /* 0x00001fff00037589 */ /* 0x000e2400000e0000 */
[----:B0-----:R-:W-:-:S13]  /*0140*/  ISETP.NE.AND P0, PT, R3, RZ, PT ;  /* 0x000000ff0300720c */ /* 0x001fda0003f05270 */
[----:B------:R-:W-:Y:S05]  /*0150*/  @P0 BRA `(.L_x_2) ;  /* 0x0000000000480947 */ /* 0x000fea0003800000 */
[----:B------:R-:W0:Y:S01]  /*0160*/  S2UR UR8, SR_CgaCtaId ;  /* 0x00000000000879c3 */ /* 0x000e220000008800 */
[----:B------:R-:W-:Y:S01]  /*0170*/  UMOV UR4, 0x400 ;  /* 0x0000040000047882 */ /* 0x000fe20000000000 */
[----:B------:R-:W-:Y:S01]  /*0180*/  UMOV UR5, 0x1 ;  /* 0x0000000100057882 */ /* 0x000fe20000000000 */
[----:B------:R-:W-:Y:S01]  /*0190*/  UMOV UR6, 0x4 ;  /* 0x0000000400067882 */ /* 0x000fe20000000000 */
[----:B------:R-:W-:Y:S01]  /*01a0*/  ELECT P0, URZ, PT ;  /* 0x00000000003f782f */ /* 0x000fe20003800000 */
[----:B------:R-:W-:-:S04]  /*01b0*/  UIADD3 UR6, -UR6, 0x100000, URZ ;  /* 0x0010000006067890 */ /* 0x000fc8000fffe13f */
[----:B------:R-:W-:Y:S02]  /*01c0*/  USHF.L.U32 UR7, UR6, 0xb, URZ ;  /* 0x0000000b06077899 */ /* 0x000fe4000800063f */
[----:B------:R-:W-:Y:S02]  /*01d0*/  USHF.L.U32 UR6, UR6, 0x1, URZ ;  /* 0x0000000106067899 */ /* 0x000fe4000800063f */
[----:B0-----:R-:W-:Y:S02]  /*01e0*/  ULEA UR8, UR8, UR4, 0x18 ;  /* 0x0000000408087291 */ /* 0x001fe4000f8ec03f */
[----:B------:R-:W-:-:S04]  /*01f0*/  UIADD3 UR4, -UR5, 0x100000, URZ ;  /* 0x0010000005047890 */ /* 0x000fc8000fffe13f */
[----:B------:R-:W-:Y:S02]  /*0200*/  USHF.L.U32 UR5, UR4, 0xb, URZ ;  /* 0x0000000b04057899 */ /* 0x000fe4000800063f */
[----:B------:R-:W-:Y:S01]  /*0210*/  USHF.L.U32 UR4, UR4, 0x1, URZ ;  /* 0x0000000104047899 */ /* 0x000fe2000800063f */
[----:B------:R-:W0:Y:S11]  /*0220*/  FENCE.VIEW.ASYNC.S ;  /* 0x00000000000073c6 */ /* 0x000e360000000000 */
[----:B0-----:R0:W1:Y:S01]  /*0230*/  SYNCS.EXCH.64 URZ, [UR8], UR4 ;  /* 0x00000004083f75b2 */ /* 0x0010620008000100 */
[----:B------:R0:W2:Y:S01]  /*0240*/  SYNCS.EXCH.64 URZ, [UR8+0x10], UR6 ;  /* 0x00001006083f75b2 */ /* 0x0000a20008000100 */
[----:B------:R0:W3:Y:S01]  /*0250*/  SYNCS.EXCH.64 URZ, [UR8+0x8], UR4 ;  /* 0x00000804083f75b2 */ /* 0x0000e20008000100 */
[----:B------:R0:W4:Y:S01]  /*0260*/  SYNCS.EXCH.64 URZ, [UR8+0x18], UR6 ;  /* 0x00001806083f75b2 */ /* 0x0001220008000100 */
[----:B------:R-:W-:Y:S01]  /*0270*/  NOP ;  /* 0x0000000000007918 */ /* 0x000fe20000000000 */
.L_x_2:
[----:B------:R-:W-:Y:S01]  /*0280*/  SHF.R.S32.HI R7, RZ, 0x1f, R18 ;  /* 0x0000001fff077819 */ /* 0x000fe20000011412 */
[----:B------:R-:W5:Y:S01]  /*0290*/  SHFL.IDX PT, R0, R0, RZ, 0x1f ;  /* 0x00001fff00007589 */ /* 0x000f6200000e0000 */
[----:B0-----:R-:W0:Y:S01]  /*02a0*/  S2UR UR8, SR_CTAID.X ;  /* 0x00000000000879c3 */ /* 0x001e220000002500 */
[----:B------:R-:W-:Y:S02]  /*02b0*/  ELECT P0, URZ, PT ;  /* 0x00000000003f782f */ /* 0x000fe40003800000 */
[----:B------:R-:W-:Y:S01]  /*02c0*/  LEA.HI R7, R7, R18, RZ, 0x7 ;  /* 0x0000001207077211 */ /* 0x000fe200078f38ff */
[----:B------:R-:W1:Y:S01]  /*02d0*/  S2R R4, SR_CTAID.Y ;  /* 0x0000000000047919 */ /* 0x000e620000002600 */
[----:B------:R-:W-:Y:S01]  /*02e0*/  SHF.R.S32.HI R8, RZ, 0x1f, R3 ;  /* 0x0000001fff087819 */ /* 0x000fe20000011403 */
[----:B------:R-:W-:Y:S01]  /*02f0*/  ULDC UR4, c[0x0][0x150] ;  /* 0x0000540000047ab9 */ /* 0x000fe20000000800 */
[----:B------:R-:W-:Y:S01]  /*0300*/  LOP3.LUT R7, R7, 0xffffff80, RZ, 0xc0, !PT ;  /* 0xffffff8007077812 */ /* 0x000fe200078ec0ff */
[----:B------:R-:W-:Y:S01]  /*0310*/  NOP ;  /* 0x0000000000007918 */ /* 0x000fe20000000000 */
[----:B------:R-:W-:Y:S01]  /*0320*/  LEA.HI R8, R8, R3, RZ, 0x2 ;  /* 0x0000000308087211 */ /* 0x000fe200078f10ff */
[----:B------:R-:W2:Y:S01]  /*0330*/  LDC R10, c[0x0][0x144] ;  /* 0x00005100ff0a7b82 */ /* 0x000ea20000000800 */
[----:B------:R-:W-:Y:S01]  /*0340*/  NOP ;  /* 0x0000000000007918 */ /* 0x000fe20000000000 */
[----:B------:R-:W-:Y:S01]  /*0350*/  IMAD.IADD R6, R18, 0x1, -R7 ;  /* 0x0000000112067824 */ /* 0x000fe200078e0a07 */
[----:B------:R-:W-:Y:S01]  /*0360*/  LOP3.LUT R8, R8, 0x3ffffffc, RZ, 0xc0, !PT ;  /* 0x3ffffffc08087812 */ /* 0x000fe200078ec0ff */
[----:B------:R-:W-:Y:S01]  /*0370*/  IMAD.MOV.U32 R23, RZ, RZ, 0x1 ;  /* 0x00000001ff177424 */ /* 0x000fe200078e00ff */
[----:B------:R-:W-:-:S02]  /*0380*/  ISETP.NE.AND P3, PT, R5, RZ, PT ;  /* 0x000000ff0500720c */ /* 0x000fc40003f65270 */
[----:B------:R-:W-:Y:S01]  /*0390*/  SHF.R.S32.HI R7, RZ, 0x1f, R6 ;  /* 0x0000001fff077819 */ /* 0x000fe20000011406 */
[----:B------:R-:W-:Y:S01]  /*03a0*/  IMAD.IADD R8, R3, 0x1, -R8 ;  /* 0x0000000103087824 */ /* 0x000fe200078e0a08 */
[----:B------:R-:W3:Y:S02]  /*03b0*/  LDC R13, c[0x0][0x140] ;  /* 0x00005000ff0d7b82 */ /* 0x000ee40000000800 */
[----:B------:R-:W-:Y:S02]  /*03c0*/  LEA.HI R7, R7, R6, RZ, 0x3 ;  /* 0x0000000607077211 */ /* 0x000fe400078f18ff */
[----:B-----5:R-:W-:Y:S02]  /*03d0*/  ISETP.NE.OR P0, PT, R0, RZ, !P0 ;  /* 0x000000ff0000720c */ /* 0x020fe40004705670 */
[--C-:B------:R-:W-:Y:S02]  /*03e0*/  SHF.R.S32.HI R0, RZ, 0x3, R7.reuse ;  /* 0x00000003ff007819 */ /* 0x100fe40000011407 */
[----:B------:R-:W-:-:S02]  /*03f0*/  SHF.R.S32.HI R7, RZ, 0x1f, R7 ;  /* 0x0000001fff077819 */ /* 0x000fc40000011407 */
[----:B0-----:R-:W-:Y:S02]  /*0400*/  I2FP.F32.U32 R9, UR8 ;  /* 0x0000000800097c45 */ /* 0x001fe40008201000 */
[----:B------:R-:W-:-:S03]  /*0410*/  LEA.HI R7, R7, R0, RZ, 0x2 ;  /* 0x0000000007077211 */ /* 0x000fc600078f10ff */
[----:B------:R-:W-:Y:S01]  /*0420*/  FMUL R9, R9, UR4 ;  /* 0x0000000409097c20 */ /* 0x000fe20008400000 */
[----:B------:R-:W-:Y:S01]  /*0430*/  LOP3.LUT R7, R7, 0xfffffffc, RZ, 0xc0, !PT ;  /* 0xfffffffc07077812 */ /* 0x000fe200078ec0ff */
[----:B------:R-:W-:Y:S01]  /*0440*/  VOTEU.ALL UP0, P0 ;  /* 0x00000000003f7886 */ /* 0x000fe20000000000 */
[----:B-1----:R-:W-:Y:S01]  /*0450*/  I2FP.F32.U32 R3, R4 ;  /* 0x0000000400037245 */ /* 0x002fe20000201000 */
[----:B------:R-:W-:Y:S01]  /*0460*/  ULDC UR4, c[0x0][0x154] ;  /* 0x0000550000047ab9 */ /* 0x000fe20000000800 */
[----:B------:R-:W-:Y:S01]  /*0470*/  VOTEU.ALL UP1, P0 ;  /* 0x00000000003f7886 */ /* 0x000fe20000020000 */
[----:B------:R-:W0:Y:S01]  /*0480*/  F2I.U32.TRUNC.NTZ R9, R9 ;  /* 0x0000000900097305 */ /* 0x000e22000020f000 */
[----:B------:R-:W-:Y:S01]  /*0490*/  IMAD.IADD R7, R0, 0x1, -R7 ;  /* 0x0000000100077824 */ /* 0x000fe200078e0a07 */
[----:B------:R-:W1:Y:S01]  /*04a0*/  @!UP0 S2UR UR7, SR_CgaCtaId ;  /* 0x00000000000789c3 */ /* 0x000e620000008800 */
[----:B------:R-:W-:Y:S01]  /*04b0*/  FMUL R12, R3, UR4 ;  /* 0x00000004030c7c20 */ /* 0x000fe20008400000 */
[----:B------:R-:W-:Y:S01]  /*04c0*/  UMOV UR4, 0x20 ;  /* 0x0000002000047882 */ /* 0x000fe20000000000 */
[----:B------:R-:W-:Y:S01]  /*04d0*/  IMAD R8, R8, 0x4, R7 ;  /* 0x0000000408087824 */ /* 0x000fe200078e0207 */
[----:B------:R-:W-:Y:S01]  /*04e0*/  @!UP0 UMOV UR6, 0x400 ;  /* 0x0000040000068882 */ /* 0x000fe20000000000 */
[----:B------:R-:W-:-:S04]  /*04f0*/  @!UP0 UIADD3 UR4, -UR4, 0x100000, URZ ;  /* 0x0010000004048890 */ /* 0x000fc8000fffe13f */
[----:B------:R-:W-:Y:S02]  /*0500*/  @!UP0 USHF.L.U32 UR5, UR4, 0xb, URZ ;  /* 0x0000000b04058899 */ /* 0x000fe4000800063f */
[----:B------:R-:W-:Y:S01]  /*0510*/  @!UP0 USHF.L.U32 UR4, UR4, 0x1, URZ ;  /* 0x0000000104048899 */ /* 0x000fe2000800063f */
[----:B---3--:R-:W-:Y:S01]  /*0520*/  ISETP.EQ.U32.AND P2, PT, R13, 0x1, PT ;  /* 0x000000010d00780c */ /* 0x008fe20003f42070 */
[----:B------:R-:W3:Y:S01]  /*0530*/  F2I.U32.TRUNC.NTZ R12, R12 ;  /* 0x0000000c000c7305 */ /* 0x000ee2000020f000 */
[----:B------:R-:W-:Y:S01]  /*0540*/  LEA.HI R0, R8, R8, RZ, 0x1 ;  /* 0x0000000808007211 */ /* 0x000fe200078f08ff */
[----:B------:R-:W5:Y:S03]  /*0550*/  LDC R7, c[0x0][0x148] ;  /* 0x00005200ff077b82 */ /* 0x000f660000000800 */
[----:B------:R-:W-:Y:S01]  /*0560*/  LOP3.LUT R11, R0, 0xfffffffe, RZ, 0xc0, !PT ;  /* 0xfffffffe000b7812 */ /* 0x000fe200078ec0ff */
[----:B0-----:R-:W-:Y:S01]  /*0570*/  IMAD.MOV R15, RZ, RZ, -R9 ;  /* 0x000000ffff0f7224 */ /* 0x001fe200078e0a09 */
[----:B------:R-:W-:-:S03]  /*0580*/  SHF.R.S32.HI R9, RZ, 0x1f, R2 ;  /* 0x0000001fff097819 */ /* 0x000fc60000011402 */
[----:B--2---:R-:W-:Y:S01]  /*0590*/  IMAD R3, R10, R15, UR8 ;  /* 0x000000080a037e24 */ /* 0x004fe2000f8e020f */
[----:B------:R-:W-:Y:S01]  /*05a0*/  LEA.HI R9, R9, R2, RZ, 0x2 ;  /* 0x0000000209097211 */ /* 0x000fe200078f10ff */
[C---:B------:R-:W-:Y:S02]  /*05b0*/  IMAD.IADD R0, R8.reuse, 0x1, -R11 ;  /* 0x0000000108007824 */ /* 0x040fe400078e0a0b */
[----:B------:R-:W-:Y:S01]  /*05c0*/  IMAD.SHL.U32 R11, R8, 0x4, RZ ;  /* 0x00000004080b7824 */ /* 0x000fe200078e00ff */
[----:B------:R-:W-:Y:S01]  /*05d0*/  LOP3.LUT R9, R9, 0xfffffffc, RZ, 0xc0, !PT ;  /* 0xfffffffc09097812 */ /* 0x000fe200078ec0ff */
[----:B---3--:R-:W-:Y:S01]  /*05e0*/  IMAD.MOV R21, RZ, RZ, -R12 ;  /* 0x000000ffff157224 */ /* 0x008fe200078e0a0c */
[----:B------:R-:W-:Y:S01]  /*05f0*/  ISETP.NE.AND P4, PT, R0, R3, PT ;  /* 0x000000030000720c */ /* 0x000fe20003f85270 */
[----:B-1----:R-:W-:Y:S01]  /*0600*/  @!UP0 ULEA UR6, UR7, UR6, 0x18 ;  /* 0x0000000607068291 */ /* 0x002fe2000f8ec03f */
[----:B------:R-:W-:Y:S01]  /*0610*/  LOP3.LUT R22, R8, 0xc, R11, 0x78, !PT ;  /* 0x0000000c08167812 */ /* 0x000fe200078e780b */
[----:B------:R-:W-:Y:S01]  /*0620*/  IMAD.IADD R0, R2, 0x1, -R9 ;  /* 0x0000000102007824 */ /* 0x000fe200078e0a09 */
[----:B------:R-:W-:Y:S01]  /*0630*/  VOTEU.ALL UP0, P0 ;  /* 0x00000000003f7886 */ /* 0x000fe20000000000 */
[----:B------:R-:W-:Y:S01]  /*0640*/  LOP3.LUT P0, RZ, R6, 0x7, RZ, 0xc0, !PT ;  /* 0x0000000706ff7812 */ /* 0x000fe2000780c0ff */
[----:B------:R-:W-:-:S02]  /*0650*/  VIADD R6, R5, 0xffffffff ;  /* 0xffffffff05067836 */ /* 0x000fc40000000000 */
[----:B------:R-:W-:Y:S01]  /*0660*/  ISETP.NE.AND P1, PT, R0, 0x3, PT ;  /* 0x000000030000780c */ /* 0x000fe20003f25270 */
[----:B-----5:R-:W-:Y:S01]  /*0670*/  IMAD R9, R7, R21, R4 ;  /* 0x0000001507097224 */ /* 0x020fe200078e0204 */
[----:B------:R-:W-:Y:S02]  /*0680*/  ISETP.LT.U32.AND P0, PT, R22, 0x2, !P0 ;  /* 0x000000021600780c */ /* 0x000fe40004701070 */
[----:B------:R-:W-:Y:S01]  /*0690*/  ISETP.EQ.OR P1, PT, R0, RZ, !P1 ;  /* 0x000000ff0000720c */ /* 0x000fe20004f22670 */
[----:B------:R-:W0:Y:S02]  /*06a0*/  FENCE.VIEW.ASYNC.S ;  /* 0x00000000000073c6 */ /* 0x000e240000000000 */
[----:B0-----:R0:W1:Y:S01]  /*06b0*/  @!UP0 SYNCS.EXCH.64 URZ, [UR6+0x30], UR4 ;  /* 0x00003004063f85b2 */ /* 0x0010620008000100 */
[----:B------:R-:W-:Y:S02]  /*06c0*/  @P4 LEA.HI R2, R22, R22, RZ, 0x1 ;  /* 0x0000001616024211 */ /* 0x000fe400078f08ff */
[----:B------:R-:W-:-:S02]  /*06d0*/  ISETP.EQ.AND P1, PT, R5, RZ, P1 ;  /* 0x000000ff0500720c */ /* 0x000fc40000f22270 */
[----:B------:R-:W-:Y:S02]  /*06e0*/  @P4 SHF.R.S32.HI R2, RZ, 0x1, R2 ;  /* 0x00000001ff024819 */ /* 0x000fe40000011402 */
[----:B------:R-:W-:Y:S02]  /*06f0*/  ISETP.GE.U32.AND P6, PT, R6, 0x2, PT ;  /* 0x000000020600780c */ /* 0x000fe40003fc6070 */
[----:B------:R-:W-:Y:S02]  /*0700*/  @P4 ISETP.NE.AND P5, PT, R2, R9, PT ;  /* 0x000000090200420c */ /* 0x000fe40003fa5270 */
[----:B------:R-:W-:Y:S02]  /*0710*/  SEL R2, RZ, 0x1, !P0 ;  /* 0x00000001ff027807 */ /* 0x000fe40004000000 */
[----:B------:R-:W-:Y:S02]  /*0720*/  @P4 SEL R23, RZ, 0x1, P5 ;  /* 0x00000001ff174807 */ /* 0x000fe40002800000 */
[----:B------:R-:W-:Y:S01]  /*0730*/  SEL R19, RZ, 0x1, !P1 ;  /* 0x00000001ff137807 */ /* 0x000fe20004800000 */
[----:B------:R0:W2:Y:S01]  /*0740*/  @!UP1 SYNCS.EXCH.64 URZ, [UR6+0x38], UR4 ;  /* 0x00003804063f95b2 */ /* 0x0000a20008000100 */
[----:B------:R-:W-:Y:S01]  /*0750*/  LOP3.LUT R23, R23, R2, RZ, 0xc0, !PT ;  /* 0x0000000217177212 */ /* 0x000fe200078ec0ff */
[----:B------:R-:W-:Y:S01]  /*0760*/  NOP ;  /* 0x0000000000007918 */ /* 0x000fe20000000000 */
[----:B------:R-:W-:Y:S01]  /*0770*/  SEL R19, R19, 0x2, P6 ;  /* 0x0000000213137807 */ /* 0x000fe20003000000 */
[----:B------:R-:W-:Y:S06]  /*0780*/  @!P2 BRA `(.L_x_3) ;  /* 0x000000000008a947 */ /* 0x000fec0003800000 */
[----:B-12-4-:R-:W-:Y:S01]  /*0790*/  UCGABAR_ARV ;  /* 0x00000000000079c7 */ /* 0x016fe20008000000 */
[----:B------:R-:W-:Y:S05]  /*07a0*/  BRA `(.L_x_4) ;  /* 0x0000000000047947 */ /* 0x000fea0003800000 */
.L_x_3:
[----:B-12-4-:R-:W-:Y:S01]  /*07b0*/  NOP ;  /* 0x0000000000007918 */ /* 0x016fe20000000000 */
.L_x_4:
[----:B------:R-:W1:Y:S01]  /*07c0*/  LDC R2, c[0x0][0x65c] ;  /* 0x00019700ff027b82 */ /* 0x000e620000000800 */
[----:B------:R-:W-:Y:S02]  /*07d0*/  IMAD.U32 R8, RZ, RZ, UR8 ;  /* 0x00000008ff087e24 */ /* 0x000fe4000f8e00ff */
[----:B------:R-:W-:Y:S01]  /*07e0*/  IMAD.MOV.U32 R9, RZ, RZ, RZ ;  /* 0x000000ffff097224 */ /* 0x000fe200078e00ff */
[----:B-1----:R-:W-:-:S04]  /*07f0*/  ISETP.NE.AND P1, PT, R2, 0x1, PT ;  /* 0x000000010200780c */ /* 0x002fc80003f25270 */
[----:B------:R-:W-:-:S09]  /*0800*/  P2R R5, PR, RZ, 0x2 ;  /* 0x00000002ff057803 */ /* 0x000fd20000000000 */
[----:B------:R-:W1:Y:S01]  /*0810*/  @P1 LDC R17, c[0x0][0x10] ;  /* 0x00000400ff111b82 */ /* 0x000e620000000800 */
[----:B------:R-:W-:Y:S02]  /*0820*/  @P1 IMAD.MOV.U32 R5, RZ, RZ, RZ ;  /* 0x000000ffff051224 */ /* 0x000fe400078e00ff */
[----:B------:R-:W-:-:S05]  /*0830*/  @P1 IMAD.MOV.U32 R13, RZ, RZ, RZ ;  /* 0x000000ffff0d1224 */ /* 0x000fca00078e00ff */
[----:B------:R-:W2:Y:S01]  /*0840*/  @!P1 LDC R11, c[0x0][0xc] ;  /* 0x00000300ff0b9b82 */ /* 0x000ea20000000800 */
[----:B-1----:R-:W-:-:S04]  /*0850*/  @P1 IMAD.WIDE.U32 R16, R17, UR8, R4 ;  /* 0x0000000811101c25 */ /* 0x002fc8000f8e0004 */
[----:B------:R-:W-:Y:S02]  /*0860*/  @P1 IMAD.IADD R17, R17, 0x1, R13 ;  /* 0x0000000111111824 */ /* 0x000fe400078e020d */
[----:B--2---:R-:W-:-:S04]  /*0870*/  @!P1 IMAD.WIDE.U32 R8, R4, R11, R8 ;  /* 0x0000000b04089225 */ /* 0x004fc800078e0008 */
[----:B------:R-:W-:Y:S02]  /*0880*/  @!P1 IMAD.MOV.U32 R16, RZ, RZ, R8 ;  /* 0x000000ffff109224 */ /* 0x000fe400078e0008 */
[----:B------:R-:W-:Y:S01]  /*0890*/  @!P1 IMAD.MOV.U32 R17, RZ, RZ, R9 ;  /* 0x000000ffff119224 */ /* 0x000fe200078e0009 */
[----:B------:R-:W-:Y:S06]  /*08a0*/  @!P2 BRA `(.L_x_5) ;  /* 0x00000000000ca947 */ /* 0x000fec0003800000 */
[----:B------:R-:W-:Y:S01]  /*08b0*/  UCGABAR_WAIT ;  /* 0x0000000000007dc7 */ /* 0x000fe20008000000 */
[----:B------:R-:W-:Y:S01]  /*08c0*/  CCTL.IVALL ;  /* 0x00000000ff00798f */ /* 0x000fe20002000000 */
[----:B------:R-:W-:Y:S05]  /*08d0*/  BRA `(.L_x_6) ;  /* 0x0000000000047947 */ /* 0x000fea0003800000 */
.L_x_5:
[----:B------:R-:W-:Y:S06]  /*08e0*/  BAR.SYNC.DEFER_BLOCKING 0x0 ;  /* 0x0000000000007b1d */ /* 0x000fec0000010000 */
.L_x_6:
[----:B------:R-:W-:Y:S05]  /*08f0*/  @!P3 BRA `(.L_x_7) ;  /* 0x000000dc004cb947 */ /* 0x000fea0003800000 */
[----:B------:R-:W-:-:S13]  /*0900*/  ISETP.GT.U32.AND P0, PT, R6, 0x1, PT ;  /* 0x000000010600780c */ /* 0x000fda0003f04070 */
[----:B0-----:R-:W-:Y:S05]  /*0910*/  @P0 EXIT ;  /* 0x000000000000094d */ /* 0x001fea0003800000 */
[----:B------:R-:W-:Y:S01]  /*0920*/  ULDC.64 UR4, c[0x0][0x650] ;  /* 0x0001940000047ab9 */ /* 0x000fe20000000a00 */
[----:B------:R-:W-:Y:S01]  /*0930*/  PRMT R0, RZ, 0x7610, R0 ;  /* 0x00007610ff007816 */ /* 0x000fe20000000000 */
[----:B------:R-:W-:Y:S01]  /*0940*/  IMAD.MOV.U32 R136, RZ, RZ, -0x1 ;  /* 0xffffffffff887424 */ /* 0x000fe200078e00ff */
[----:B------:R-:W-:Y:S01]  /*0950*/  ISETP.GE.U32.AND P0, PT, R16, UR4, PT ;  /* 0x0000000410007c0c */ /* 0x000fe2000bf06070 */
[----:B------:R-:W-:Y:S02]  /*0960*/  IMAD.MOV.U32 R140, RZ, RZ, -0x1 ;  /* 0xffffffffff8c7424 */ /* 0x000fe400078e00ff */
[----:B------:R-:W-:Y:S01]  /*0970*/  IMAD.MOV.U32 R137, RZ, RZ, -0x1 ;  /* 0xffffffffff897424 */ /* 0x000fe200078e00ff */
[----:B------:R-:W-:-:S13]  /*0980*/  ISETP.GE.U32.AND.EX P0, PT, R17, UR5, PT, P0 ;  /* 0x0000000511007c0c */ /* 0x000fda000bf06100 */
[----:B------:R-:W-:Y:S05]  /*0990*/  @P0 BRA `(.L_x_8) ;  /* 0x0000000400280947 */ /* 0x000fea0003800000 */
[----:B------:R-:W0:Y:S01]  /*09a0*/  LDC.64 R24, c[0x0][0x628] ;  /* 0x00018a00ff187b82 */ /* 0x000e220000000a00 */
[----:B------:R-:W-:Y:S02]  /*09b0*/  IMAD.MOV.U32 R8, RZ, RZ, R16 ;  /* 0x000000ffff087224 */ /* 0x000fe400078e0010 */
[----:B------:R-:W-:-:S05]  /*09c0*/  IMAD.MOV.U32 R9, RZ, RZ, R17 ;  /* 0x000000ffff097224 */ /* 0x000fca00078e0011 */
[----:B------:R-:W1:Y:S08]  /*09d0*/  LDC R0, c[0x0][0x630] ;  /* 0x00018c00ff007b82 */ /* 0x000e700000000800 */
[----:B------:R-:W2:Y:S01]  /*09e0*/  LDC.64 R26, c[0x0][0x620] ;  /* 0x00018800ff1a7b82 */ /* 0x000ea20000000a00 */
[----:B0-----:R-:W-:-:S04]  /*09f0*/  ISETP.NE.U32.AND P0, PT, R24, RZ, PT ;  /* 0x000000ff1800720c */ /* 0x001fc80003f05070 */
[----:B------:R-:W-:-:S13]  /*0a00*/  ISETP.NE.AND.EX P0, PT, R25, RZ, PT, P0 ;  /* 0x000000ff1900720c */ /* 0x000fda0003f05300 */
[----:B-12---:R-:W-:Y:S05]  /*0a10*/  @!P0 BRA `(.L_x_9) ;  /* 0x0000000000288947 */ /* 0x006fea0003800000 */
[----:B------:R-:W0:Y:S02]  /*0a20*/  LDC R13, c[0x0][0x634] ;  /* 0x00018d00ff0d7b82 */ /* 0x000e240000000800 */
[----:B0-----:R-:W-:-:S05]  /*0a30*/  IADD3 R13, P0, R16, R13, RZ ;  /* 0x0000000d100d7210 */ /* 0x001fca0007f1e0ff */
[----:B------:R-:W-:-:S04]  /*0a40*/  IMAD.X R15, RZ, RZ, R17, P0 ;  /* 0x000000ffff0f7224 */ /* 0x000fc800000e0611 */
[----:B------:R-:W-:-:S04]  /*0a50*/  IMAD.WIDE.U32 R8, R15, R24, RZ ;  /* 0x000000180f087225 */ /* 0x000fc800078e00ff */
[----:B------:R-:W-:-:S04]  /*0a60*/  IMAD.WIDE.U32 R10, P0, R13, R25, R8 ;  /* 0x000000190d0a7225 */ /* 0x000fc80007800008 */
[----:B------:R-:W-:-:S04]  /*0a70*/  IMAD.WIDE.U32 R8, R13, R24, RZ ;  /* 0x000000180d087225 */ /* 0x000fc800078e00ff */
[----:B------:R-:W-:Y:S01]  /*0a80*/  IMAD.X R13, RZ, RZ, RZ, P0 ;  /* 0x000000ffff0d7224 */ /* 0x000fe200000e06ff */
[----:B------:R-:W-:Y:S01]  /*0a90*/  IADD3 RZ, P0, R9, R10, RZ ;  /* 0x0000000a09ff7210 */ /* 0x000fe20007f1e0ff */
[----:B------:R-:W-:-:S04]  /*0aa0*/  IMAD.MOV.U32 R12, RZ, RZ, R11 ;  /* 0x000000ffff0c7224 */ /* 0x000fc800078e000b */
[----:B------:R-:W-:-:S08]  /*0ab0*/  IMAD.WIDE.U32.X R8, R15, R25, R12, P0 ;  /* 0x000000190f087225 */ /* 0x000fd000000e040c */
.L_x_9:
[----:B------:R-:W0:Y:S01]  /*0ac0*/  LDC.64 R24, c[0x0][0x640] ;  /* 0x00019000ff187b82 */ /* 0x000e220000000a00 */
[-CC-:B------:R-:W-:Y:S01]  /*0ad0*/  SHF.R.U64 R137, R8, R0.reuse, R9.reuse ;  /* 0x0000000008897219 */ /* 0x180fe20000001209 */
[----:B------:R-:W-:Y:S01]  /*0ae0*/  IMAD R30, R7, R21, R4 ;  /* 0x00000015071e7224 */ /* 0x000fe200078e0204 */
[----:B------:R-:W-:Y:S01]  /*0af0*/  SHF.R.U32.HI R0, RZ, R0, R9 ;  /* 0x00000000ff007219 */ /* 0x000fe20000011609 */
[----:B------:R-:W-:Y:S01]  /*0b00*/  IMAD.MOV.U32 R21, RZ, RZ, 0x1 ;  /* 0x00000001ff157424 */ /* 0x000fe200078e00ff */
[----:B------:R-:W-:-:S03]  /*0b10*/  IADD3 R5, P0, RZ, -R137, RZ ;  /* 0x80000089ff057210 */ /* 0x000fc60007f1e0ff */
[----:B------:R-:W1:Y:S02]  /*0b20*/  LDC R6, c[0x0][0x618] ;  /* 0x00018600ff067b82 */ /* 0x000e640000000800 */
[----:B------:R-:W-:-:S04]  /*0b30*/  IMAD.X R9, RZ, RZ, ~R0, P0 ;  /* 0x000000ffff097224 */ /* 0x000fc800000e0e00 */
[-C--:B------:R-:W-:Y:S02]  /*0b40*/  IMAD R0, R9, R26.reuse, RZ ;  /* 0x0000001a09007224 */ /* 0x080fe400078e02ff */
[----:B------:R-:W2:Y:S01]  /*0b50*/  LDC R11, c[0x0][0x608] ;  /* 0x00018200ff0b7b82 */ /* 0x000ea20000000800 */
[----:B------:R-:W-:-:S04]  /*0b60*/  IMAD.WIDE.U32 R8, R5, R26, R16 ;  /* 0x0000001a05087225 */ /* 0x000fc800078e0010 */
[----:B------:R-:W-:-:S03]  /*0b70*/  IMAD R5, R5, R27, R0 ;  /* 0x0000001b05057224 */ /* 0x000fc600078e0200 */
[----:B------:R-:W3:Y:S01]  /*0b80*/  LDC R12, c[0x0][0x658] ;  /* 0x00019600ff0c7b82 */ /* 0x000ee20000000800 */
[----:B0-----:R-:W-:Y:S01]  /*0b90*/  ISETP.NE.U32.AND P0, PT, R24, RZ, PT ;  /* 0x000000ff1800720c */ /* 0x001fe20003f05070 */
[----:B------:R-:W-:Y:S02]  /*0ba0*/  IMAD.IADD R5, R9, 0x1, R5 ;  /* 0x0000000109057824 */ /* 0x000fe400078e0205 */
[----:B------:R-:W-:Y:S01]  /*0bb0*/  IMAD.MOV.U32 R9, RZ, RZ, -0x1 ;  /* 0xffffffffff097424 */ /* 0x000fe200078e00ff */
[----:B------:R-:W-:-:S03]  /*0bc0*/  ISETP.NE.AND.EX P0, PT, R25, RZ, PT, P0 ;  /* 0x000000ff1900720c */ /* 0x000fc60003f05300 */
[----:B------:R-:W0:Y:S01]  /*0bd0*/  LDC R15, c[0x0][0x600] ;  /* 0x00018000ff0f7b82 */ /* 0x000e220000000800 */
[-CC-:B-1----:R-:W-:Y:S02]  /*0be0*/  SHF.R.U64 R13, R8, R6.reuse, R5.reuse ;  /* 0x00000006080d7219 */ /* 0x182fe40000001205 */
[----:B------:R-:W-:-:S05]  /*0bf0*/  SHF.R.U32.HI R0, RZ, R6, R5 ;  /* 0x00000006ff007219 */ /* 0x000fca0000011605 */
[----:B------:R-:W1:Y:S01]  /*0c00*/  LDC R14, c[0x0][0x648] ;  /* 0x00019200ff0e7b82 */ /* 0x000e620000000800 */
[-CC-:B--2---:R-:W-:Y:S02]  /*0c10*/  SHF.R.U64 R27, R13, R11.reuse, R0.reuse ;  /* 0x0000000b0d1b7219 */ /* 0x184fe40000001200 */
[----:B------:R-:W-:-:S05]  /*0c20*/  SHF.R.U32.HI R5, RZ, R11, R0 ;  /* 0x0000000bff057219 */ /* 0x000fca0000011600 */
[----:B------:R-:W2:Y:S01]  /*0c30*/  LDC R20, c[0x0][0x638] ;  /* 0x00018e00ff147b82 */ /* 0x000ea20000000800 */
[-CC-:B---3--:R-:W-:Y:S02]  /*0c40*/  SHF.R.U64 R28, R27, R12.reuse, R5.reuse ;  /* 0x0000000c1b1c7219 */ /* 0x188fe40000001205 */
[-C--:B------:R-:W-:Y:S02]  /*0c50*/  SHF.L.U32 R0, R9, R12.reuse, RZ ;  /* 0x0000000c09007219 */ /* 0x080fe400000006ff */
[----:B------:R-:W-:Y:S01]  /*0c60*/  SHF.R.U32.HI R5, RZ, R12, R5 ;  /* 0x0000000cff057219 */ /* 0x000fe20000011605 */
[----:B------:R-:W-:Y:S01]  /*0c70*/  IMAD.MOV.U32 R4, RZ, RZ, R28 ;  /* 0x000000ffff047224 */ /* 0x000fe200078e001c */
[----:B------:R-:W-:Y:S01]  /*0c80*/  LOP3.LUT R10, RZ, R0, RZ, 0x33, !PT ;  /* 0x00000000ff0a7212 */ /* 0x000fe200078e33ff */
[----:B------:R-:W3:Y:S01]  /*0c90*/  LDC R26, c[0x0][0x610] ;  /* 0x00018400ff1a7b82 */ /* 0x000ee20000000800 */
[----:B------:R-:W-:Y:S05]  /*0ca0*/  @!P0 BRA `(.L_x_10) ;  /* 0x0000000000288947 */ /* 0x000fea0003800000 */
[----:B------:R-:W4:Y:S02]  /*0cb0*/  LDC R9, c[0x0][0x64c] ;  /* 0x00019300ff097b82 */ /* 0x000f240000000800 */
[----:B----4-:R-:W-:-:S05]  /*0cc0*/  IADD3 R9, P0, R28, R9, RZ ;  /* 0x000000091c097210 */ /* 0x010fca0007f1e0ff */
        /* <DEDUP_REMOVED lines=8> */
.L_x_10:
[----:B-1----:R-:W-:Y:S01]  /*0d50*/  SHF.R.U64 R4, R4, R14, R5 ;  /* 0x0000000e04047219 */ /* 0x002fe20000001205 */
[----:B0-----:R-:W-:Y:S01]  /*0d60*/  VIADD R6, R15, 0xffffffff ;  /* 0xffffffff0f067836 */ /* 0x001fe20000000000 */
[----:B------:R-:W-:Y:S02]  /*0d70*/  SHF.L.U32 R0, R21, R12, RZ ;  /* 0x0000000c15007219 */ /* 0x000fe400000006ff */
[----:B------:R-:W-:Y:S01]  /*0d80*/  LOP3.LUT R5, R27, R10, RZ, 0xc0, !PT ;  /* 0x0000000a1b057212 */ /* 0x000fe200078ec0ff */
[----:B------:R-:W-:Y:S01]  /*0d90*/  IMAD.MOV R7, RZ, RZ, -R4 ;  /* 0x000000ffff077224 */ /* 0x000fe200078e0a04 */
[----:B------:R-:W-:Y:S02]  /*0da0*/  SEL R3, R3, R30, !P1 ;  /* 0x0000001e03037207 */ /* 0x000fe40004800000 */
[----:B------:R-:W-:Y:S01]  /*0db0*/  LOP3.LUT R6, R13, R6, RZ, 0xc0, !PT ;  /* 0x000000060d067212 */ /* 0x000fe200078ec0ff */
[----:B------:R-:W-:Y:S02]  /*0dc0*/  IMAD R4, R0, R4, R5 ;  /* 0x0000000400047224 */ /* 0x000fe400078e0205 */
[----:B--2---:R-:W-:-:S02]  /*0dd0*/  IMAD R0, R7, R20, R28 ;  /* 0x0000001407007224 */ /* 0x004fc400078e021c */
[----:B---3--:R-:W-:Y:S02]  /*0de0*/  IMAD R3, R4, R26, R3 ;  /* 0x0000001a04037224 */ /* 0x008fe400078e0203 */
[----:B------:R-:W-:Y:S02]  /*0df0*/  IMAD R136, R0, R15, R6 ;  /* 0x0000000f00887224 */ /* 0x000fe400078e0206 */
[----:B------:R-:W-:-:S03]  /*0e00*/  IMAD.MOV.U32 R4, RZ, RZ, 0x1 ;  /* 0x00000001ff047424 */ /* 0x000fc600078e00ff */
[----:B------:R-:W-:Y:S02]  /*0e10*/  SEL R140, R136, R3, !P1 ;  /* 0x00000003888c7207 */ /* 0x000fe40004800000 */
[----:B------:R-:W-:Y:S02]  /*0e20*/  PRMT R0, R4, 0x7610, R0 ;  /* 0x0000761004007816 */ /* 0x000fe40000000000 */
[----:B------:R-:W-:-:S07]  /*0e30*/  SEL R136, R3, R136, !P1 ;  /* 0x0000008803887207 */ /* 0x000fce0004800000 */
.L_x_8:
[----:B------:R-:W-:-:S08]  /*0e40*/  NOP ;  /* 0x0000000000007918 */ /* 0x000fd00000000000 */
[----:B------:R-:W0:Y:S02]  /*0e50*/  USETMAXREG.TRY_ALLOC.CTAPOOL UP0, 0xe8 ;  /* 0x000000e8000079c8 */ /* 0x000e240008000600 */
[----:B0-----:R-:W-:-:S13]  /*0e60*/  PLOP3.LUT P0, PT, PT, PT, UP0, 0x80, 0x0 ;  /* 0x000000000000781c */ /* 0x001fda0003f0f008 */
[----:B------:R-:W-:Y:S05]  /*0e70*/  @!P0 BRA `(.L_x_8) ;  /* 0xfffffffc00f08947 */ /* 0x000fea000383ffff */
[----:B------:R-:W-:Y:S01]  /*0e80*/  ULDC.64 UR4, c[0x0][0x598] ;  /* 0x0001660000047ab9 */ /* 0x000fe20000000a00 */
[----:B------:R-:W-:Y:S01]  /*0e90*/  ULDC.64 UR40, c[0x0][0x208] ;  /* 0x0000820000287ab9 */ /* 0x000fe20000000a00 */
[----:B------:R-:W-:-:S04]  /*0ea0*/  ISETP.NE.U32.AND P0, PT, RZ, UR4, PT ;  /* 0x00000004ff007c0c */ /* 0x000fc8000bf05070 */
[----:B------:R-:W-:-:S13]  /*0eb0*/  ISETP.NE.AND.EX P0, PT, RZ, UR5, PT, P0 ;  /* 0x00000005ff007c0c */ /* 0x000fda000bf05300 */
[----:B------:R-:W-:Y:S05]  /*0ec0*/  @!P0 BRA `(.L_x_11) ;  /* 0x00000000001c8947 */ /* 0x000fea0003800000 */
[----:B------:R-:W0:Y:S02]  /*0ed0*/  LDC.64 R4, c[0x0][0x598] ;  /* 0x00016600ff047b82 */ /* 0x000e240000000a00 */
[----:B0-----:R-:W2:Y:S02]  /*0ee0*/  LDG.E.64 R4, desc[UR40][R4.64] ;  /* 0x0000002804047981 */ /* 0x001ea4000c1e1b00 */
[----:B--2---:R-:W-:-:S04]  /*0ef0*/  ISETP.NE.U32.AND P0, PT, R4, RZ, PT ;  /* 0x000000ff0400720c */ /* 0x004fc80003f05070 */
[----:B------:R-:W-:-:S13]  /*0f00*/  ISETP.NE.AND.EX P0, PT, R5, RZ, PT, P0 ;  /* 0x000000ff0500720c */ /* 0x000fda0003f05300 */
[----:B------:R-:W-:Y:S05]  /*0f10*/  @!P0 BRA `(.L_x_11) ;  /* 0x0000000000088947 */ /* 0x000fea0003800000 */
[----:B------:R0:W5:Y:S01]  /*0f20*/  LD.E R138, desc[UR40][R4.64] ;  /* 0x00000028048a7980 */ /* 0x000162000c101900 */
[----:B------:R-:W-:Y:S05]  /*0f30*/  BRA `(.L_x_12) ;  /* 0x0000000000247947 */ /* 0x000fea0003800000 */
.L_x_11:
[----:B------:R-:W-:Y:S02]  /*0f40*/  ULDC.64 UR4, c[0x0][0x588] ;  /* 0x0001620000047ab9 */ /* 0x000fe40000000a00 */
[----:B------:R-:W-:-:S04]  /*0f50*/  ISETP.NE.U32.AND P0, PT, RZ, UR4, PT ;  /* 0x00000004ff007c0c */ /* 0x000fc8000bf05070 */
[----:B------:R-:W-:-:S13]  /*0f60*/  ISETP.NE.AND.EX P0, PT, RZ, UR5, PT, P0 ;  /* 0x00000005ff007c0c */ /* 0x000fda000bf05300 */
[----:B------:R-:W-:Y:S05]  /*0f70*/  @!P0 BRA `(.L_x_13) ;  /* 0x00000000000c8947 */ /* 0x000fea0003800000 */
[----:B------:R-:W0:Y:S02]  /*0f80*/  LDC.64 R138, c[0x0][0x588] ;  /* 0x00016200ff8a7b82 */ /* 0x000e240000000a00 */
[----:B0-----:R1:W5:Y:S01]  /*0f90*/  LDG.E R138, desc[UR40][R138.64] ;  /* 0x000000288a8a7981 */ /* 0x001362000c1e1900 */
[----:B------:R-:W-:Y:S05]  /*0fa0*/  BRA `(.L_x_12) ;  /* 0x0000000000087947 */ /* 0x000fea0003800000 */
.L_x_13:
[----:B------:R-:W-:Y:S02]  /*0fb0*/  ULDC UR4, c[0x0][0x580] ;  /* 0x0001600000047ab9 */ /* 0x000fe40000000800 */
[----:B------:R-:W-:-:S07]  /*0fc0*/  IMAD.U32 R138, RZ, RZ, UR4 ;  /* 0x00000004ff8a7e24 */ /* 0x000fce000f8e00ff */
.L_x_12:
[----:B------:R-:W-:Y:S02]  /*0fd0*/  ULDC.64 UR4, c[0x0][0x5a0] ;  /* 0x0001680000047ab9 */ /* 0x000fe40000000a00 */
[----:B------:R-:W-:-:S04]  /*0fe0*/  ISETP.NE.U32.AND P0, PT, RZ, UR4, PT ;  /* 0x00000004ff007c0c */ /* 0x000fc8000bf05070 */
[----:B------:R-:W-:-:S13]  /*0ff0*/  ISETP.NE.AND.EX P0, PT, RZ, UR5, PT, P0 ;  /* 0x00000005ff007c0c */ /* 0x000fda000bf05300 */
[----:B------:R-:W-:Y:S05]  /*1000*/  @!P0 BRA `(.L_x_14) ;  /* 0x00000000001c8947 */ /* 0x000fea0003800000 */
[----:B0-----:R-:W0:Y:S02]  /*1010*/  LDC.64 R4, c[0x0][0x5a0] ;  /* 0x00016800ff047b82 */ /* 0x001e240000000a00 */
[----:B0-----:R-:W2:Y:S02]  /*1020*/  LDG.E.64 R4, desc[UR40][R4.64] ;  /* 0x0000002804047981 */ /* 0x001ea4000c1e1b00 */
[----:B--2---:R-:W-:-:S04]  /*1030*/  ISETP.NE.U32.AND P0, PT, R4, RZ, PT ;  /* 0x000000ff0400720c */ /* 0x004fc80003f05070 */
[----:B------:R-:W-:-:S13]  /*1040*/  ISETP.NE.AND.EX P0, PT, R5, RZ, PT, P0 ;  /* 0x000000ff0500720c */ /* 0x000fda0003f05300 */
[----:B------:R-:W-:Y:S05]  /*1050*/  @!P0 BRA `(.L_x_14) ;  /* 0x0000000000088947 */ /* 0x000fea0003800000 */
[----:B-1----:R0:W5:Y:S01]  /*1060*/  LD.E R139, desc[UR40][R4.64] ;  /* 0x00000028048b7980 */ /* 0x002162000c101900 */
[----:B------:R-:W-:Y:S05]  /*1070*/  BRA `(.L_x_15) ;  /* 0x0000000000247947 */ /* 0x000fea0003800000 */
.L_x_14:
[----:B------:R-:W-:Y:S02]  /*1080*/  ULDC.64 UR4, c[0x0][0x590] ;  /* 0x0001640000047ab9 */ /* 0x000fe40000000a00 */
[----:B------:R-:W-:-:S04]  /*1090*/  ISETP.NE.U32.AND P0, PT, RZ, UR4, PT ;  /* 0x00000004ff007c0c */ /* 0x000fc8000bf05070 */
[----:B------:R-:W-:-:S13]  /*10a0*/  ISETP.NE.AND.EX P0, PT, RZ, UR5, PT, P0 ;  /* 0x00000005ff007c0c */ /* 0x000fda000bf05300 */
[----:B------:R-:W-:Y:S05]  /*10b0*/  @!P0 BRA `(.L_x_16) ;  /* 0x00000000000c8947 */ /* 0x000fea0003800000 */
[----:B0-----:R-:W1:Y:S02]  /*10c0*/  LDC.64 R4, c[0x0][0x590] ;  /* 0x00016400ff047b82 */ /* 0x001e640000000a00 */
[----:B-1----:R1:W5:Y:S01]  /*10d0*/  LDG.E R139, desc[UR40][R4.64] ;  /* 0x00000028048b7981 */ /* 0x002362000c1e1900 */
[----:B------:R-:W-:Y:S05]  /*10e0*/  BRA `(.L_x_15) ;  /* 0x0000000000087947 */ /* 0x000fea0003800000 */
.L_x_16:
[----:B------:R-:W-:Y:S02]  /*10f0*/  ULDC UR4, c[0x0][0x584] ;  /* 0x0001610000047ab9 */ /* 0x000fe40000000800 */
[----:B-1----:R-:W-:-:S07]  /*1100*/  IMAD.U32 R139, RZ, RZ, UR4 ;  /* 0x00000004ff8b7e24 */ /* 0x002fce000f8e00ff */
.L_x_15:
[----:B------:R-:W-:-:S13]  /*1110*/  LOP3.LUT P0, RZ, R0, 0xff, RZ, 0xc0, !PT ;  /* 0x000000ff00ff7812 */ /* 0x000fda000780c0ff */
[----:B------:R-:W-:Y:S05]  /*1120*/  @!P0 EXIT ;  /* 0x000000000000894d */ /* 0x000fea0003800000 */
[----:B------:R-:W-:Y:S01]  /*1130*/  ULDC UR4, c[0x0][0x28c] ;  /* 0x0000a30000047ab9 */ /* 0x000fe20000000800 */
[----:B------:R-:W-:Y:S01]  /*1140*/  LOP3.LUT R150, R19, 0x1, RZ, 0xfc, !PT ;  /* 0x0000000113967812 */ /* 0x000fe200078efcff */
[----:B------:R-:W-:Y:S01]  /*1150*/  UIADD3 UR4, UR4, 0x7f, URZ ;  /* 0x0000007f04047890 */ /* 0x000fe2000fffe03f */
[----:B------:R-:W-:Y:S01]  /*1160*/  UMOV UR36, URZ ;  /* 0x0000003f00247c82 */ /* 0x000fe20008000000 */
[----:B------:R-:W-:Y:S02]  /*1170*/  UMOV UR37, URZ ;  /* 0x0000003f00257c82 */ /* 0x000fe40008000000 */
[----:B------:R-:W-:-:S04]  /*1180*/  USHF.R.S32.HI UR5, URZ, 0x1f, UR4 ;  /* 0x0000001f3f057899 */ /* 0x000fc80008011404 */
[----:B------:R-:W-:-:S04]  /*1190*/  ULEA.HI UR5, UR5, UR4, URZ, 0x7 ;  /* 0x0000000405057291 */ /* 0x000fc8000f8f383f */
[----:B------:R-:W-:-:S12]  /*11a0*/  USHF.R.S32.HI UR38, URZ, 0x7, UR5 ;  /* 0x000000073f267899 */ /* 0x000fd80008011405 */
.L_x_256:
[----:B------:R-:W-:Y:S01]  /*11b0*/  LOP3.LUT R0, R18, 0x80, RZ, 0xc0, !PT ;  /* 0x0000008012007812 */ /* 0x000fe200078ec0ff */
[----:B--2---:R-:W2:Y:S01]  /*11c0*/  S2UR UR6, SR_CgaCtaId ;  /* 0x00000000000679c3 */ /* 0x004ea20000008800 */
[----:B------:R-:W-:Y:S02]  /*11d0*/  UMOV UR39, 0x400 ;  /* 0x0000040000277882 */ /* 0x000fe40000000000 */
[----:B------:R-:W-:-:S06]  /*11e0*/  SHF.R.U32.HI R0, RZ, 0x7, R0 ;  /* 0x00000007ff007819 */ /* 0x000fcc0000011600 */
[----:B---3--:R-:W3:Y:S01]  /*11f0*/  SHFL.IDX PT, R0, R0, RZ, 0x1f ;  /* 0x00001fff00007589 */ /* 0x008ee200000e0000 */
[----:B--2---:R-:W-:Y:S01]  /*1200*/  ULEA UR39, UR6, UR39, 0x18 ;  /* 0x0000002706277291 */ /* 0x004fe2000f8ec03f */
[----:B---3--:R-:W-:-:S13]  /*1210*/  R2UR UR4, R0 ;  /* 0x00000000000472ca */ /* 0x008fda00000e0000 */
[----:B------:R-:W-:-:S04]  /*1220*/  ULEA.HI UR5, UR4, UR4, URZ, 0x1 ;  /* 0x0000000404057291 */ /* 0x000fc8000f8f083f */
[----:B------:R-:W-:-:S04]  /*1230*/  ULOP3.LUT UR5, UR5, 0x7fffe, URZ, 0xc0, !UPT ;  /* 0x0007fffe05057892 */ /* 0x000fc8000f8ec03f */
[----:B------:R-:W-:-:S03]  /*1240*/  UIADD3 UR5, UR4, -UR5, URZ ;  /* 0x8000000504057290 */ /* 0x000fc6000fffe03f */
[----:B------:R-:W-:Y:S01]  /*1250*/  ULDC UR4, c[0x0][0x28c] ;  /* 0x0000a30000047ab9 */ /* 0x000fe20000000800 */
[----:B------:R-:W-:Y:S01]  /*1260*/  ULEA UR5, UR5, UR39, 0xd ;  /* 0x0000002705057291 */ /* 0x000fe2000f8e683f */
[----:B------:R-:W-:-:S03]  /*1270*/  ISETP.LT.AND P0, PT, RZ, UR4, PT ;  /* 0x00000004ff007c0c */ /* 0x000fc6000bf01270 */
[----:B------:R-:W-:-:S04]  /*1280*/  UIADD3 UR5, UR5, 0x100, URZ ;  /* 0x0000010005057890 */ /* 0x000fc8000fffe03f */
[----:B------:R-:W-:-:S04]  /*1290*/  USHF.R.U32.HI UR5, URZ, 0x4, UR5 ;  /* 0x000000043f057899 */ /* 0x000fc80008011605 */
[----:B------:R-:W-:Y:S02]  /*12a0*/  ULOP3.LUT UR42, UR5, 0x3fff, URZ, 0xc0, !UPT ;  /* 0x00003fff052a7892 */ /* 0x000fe4000f8ec03f */
[----:B-1--45:R-:W-:Y:S10]  /*12b0*/  @P0 BRA `(.L_x_17) ;  /* 0x0000000000400947 */ /* 0x032ff40003800000 */
[----:B------:R-:W-:Y:S01]  /*12c0*/  MOV R0, 0x0 ;  /* 0x0000000000007802 */ /* 0x000fe20000000f00 */
[----:B------:R-:W-:Y:S01]  /*12d0*/  ULDC.64 UR4, c[0x4][0x68] ;  /* 0x01001a0000047ab9 */ /* 0x000fe20000000a00 */
[----:B------:R-:W-:Y:S01]  /*12e0*/  ULDC.64 UR6, c[0x4][0x8] ;  /* 0x0100020000067ab9 */ /* 0x000fe20000000a00 */
[----:B01----:R-:W-:Y:S01]  /*12f0*/  IMAD.U32 R4, RZ, RZ, UR4 ;  /* 0x00000004ff047e24 */ /* 0x003fe2000f8e00ff */
[----:B------:R0:W1:Y:S01]  /*1300*/  LDC.64 R14, c[0x4][R0] ;  /* 0x01000000000e7b82 */ /* 0x0000620000000a00 */
[----:B------:R-:W-:Y:S01]  /*1310*/  IMAD.U32 R5, RZ, RZ, UR5 ;  /* 0x00000005ff057e24 */ /* 0x000fe2000f8e00ff */
[----:B------:R-:W-:Y:S01]  /*1320*/  ULDC.64 UR4, c[0x4][0x70] ;  /* 0x01001c0000047ab9 */ /* 0x000fe20000000a00 */
[----:B------:R-:W-:Y:S02]  /*1330*/  IMAD.U32 R10, RZ, RZ, UR6 ;  /* 0x00000006ff0a7e24 */ /* 0x000fe4000f8e00ff */
[----:B------:R-:W-:Y:S02]  /*1340*/  IMAD.U32 R6, RZ, RZ, UR4 ;  /* 0x00000004ff067e24 */ /* 0x000fe4000f8e00ff */
[----:B------:R-:W-:-:S02]  /*1350*/  IMAD.U32 R7, RZ, RZ, UR5 ;  /* 0x00000005ff077e24 */ /* 0x000fc4000f8e00ff */
[----:B------:R-:W-:Y:S02]  /*1360*/  IMAD.U32 R11, RZ, RZ, UR7 ;  /* 0x00000007ff0b7e24 */ /* 0x000fe4000f8e00ff */
[----:B------:R-:W-:Y:S02]  /*1370*/  IMAD.MOV.U32 R8, RZ, RZ, 0x1e1 ;  /* 0x000001e1ff087424 */ /* 0x000fe400078e00ff */
[----:B------:R-:W-:Y:S02]  /*1380*/  IMAD.MOV.U32 R12, RZ, RZ, 0x1 ;  /* 0x00000001ff0c7424 */ /* 0x000fe400078e00ff */
[----:B0-----:R-:W-:-:S07]  /*1390*/  IMAD.MOV.U32 R13, RZ, RZ, RZ ;  /* 0x000000ffff0d7224 */ /* 0x001fce00078e00ff */
[----:B------:R-:W-:-:S07]  /*13a0*/  LEPC R20, `(.L_x_17) ;  /* 0x000000001014794e */ /* 0x000fce0000000000 */
[----:B-1---5:R-:W-:Y:S05]  /*13b0*/  CALL.ABS.NOINC R14 ;  /* 0x000000000e007343 */ /* 0x022fea0003c00000 */
.L_x_17:
[----:B------:R-:W-:-:S13]  /*13c0*/  ISETP.NE.AND P0, PT, R150, 0x3, PT ;  /* 0x000000039600780c */ /* 0x000fda0003f05270 */
[----:B------:R-:W-:Y:S05]  /*13d0*/  @!P0 BRA `(.L_x_18) ;  /* 0x0000000000048947 */ /* 0x000fea0003800000 */
[----:B------:R-:W-:Y:S01]  /*13e0*/  BPT.TRAP 0x1 ;  /* 0x000000040000795c */ /* 0x000fe20000300000 */
.L_x_18:
[----:B------:R-:W-:Y:S02]  /*13f0*/  IMAD.U32 R3, RZ, RZ, UR37 ;  /* 0x00000025ff037e24 */ /* 0x000fe4000f8e00ff */
[----:B------:R-:W-:-:S03]  /*1400*/  IMAD.U32 R0, RZ, RZ, UR36 ;  /* 0x00000024ff007e24 */ /* 0x000fc6000f8e00ff */
[----:B------:R-:W-:Y:S02]  /*1410*/  LEA R3, R3, UR39, 0x3 ;  /* 0x0000002703037c11 */ /* 0x000fe4000f8e18ff */
[----:B------:R-:W-:-:S04]  /*1420*/  SHF.L.U32 R0, R0, 0x1f, RZ ;  /* 0x0000001f00007819 */ /* 0x000fc800000006ff */
[----:B------:R2:W3:Y:S01]  /*1430*/  SYNCS.PHASECHK.TRANS64.TRYWAIT P1, [R3+URZ], R0 ;  /* 0x00000000030075a7 */ /* 0x0004e2000802017f */
[----:B------:R-:W-:Y:S05]  /*1440*/  @!P0 BRA `(.L_x_19) ;  /* 0x0000000000048947 */ /* 0x000fea0003800000 */
[----:B------:R-:W-:Y:S01]  /*1450*/  BPT.TRAP 0x1 ;  /* 0x000000040000795c */ /* 0x000fe20000300000 */
.L_x_19:
[----:B---3--:R-:W-:Y:S05]  /*1460*/  @P1 BRA `(.L_x_20) ;  /* 0x0000000000081947 */ /* 0x008fea0003800000 */
[----:B------:R-:W3:Y:S02]  /*1470*/  SYNCS.PHASECHK.TRANS64.TRYWAIT P1, [R3+URZ], R0 ;  /* 0x00000000030075a7 */ /* 0x000ee4000802017f */
[----:B---3--:R-:W-:Y:S05]  /*1480*/  @!P1 BRA `(.L_x_21) ;  /* 0x000000e400b89947 */ /* 0x008fea0003800000 */
.L_x_20:
[----:B------:R-:W-:-:S04]  /*1490*/  UISETP.LT.AND UP0, UPT, UR38, 0x1, UPT ;  /* 0x000000012600788c */ /* 0x000fc8000bf01270 */
[----:B------:R-:W-:-:S06]  /*14a0*/  USEL UR4, UR38, 0x1, UP0 ;  /* 0x0000000126047887 */ /* 0x000fcc0008000000 */
[----:B--23--:R-:W-:Y:S01]  /*14b0*/  IMAD.U32 R0, RZ, RZ, UR4 ;  /* 0x00000004ff007e24 */ /* 0x00cfe2000f8e00ff */
[----:B------:R-:W-:Y:S05]  /*14c0*/  WARPSYNC.ALL ;  /* 0x0000000000007948 */ /* 0x000fea0003800000 */
[----:B------:R-:W-:-:S04]  /*14d0*/  IADD3 R0, -R0, UR38, RZ ;  /* 0x0000002600007c10 */ /* 0x000fc8000fffe1ff */
[----:B------:R-:W-:Y:S01]  /*14e0*/  ISETP.GE.AND P1, PT, R0, 0x1, PT ;  /* 0x000000010000780c */ /* 0x000fe20003f26270 */
[----:B------:R-:W-:Y:S01]  /*14f0*/  UIADD3 UR4, UR39, 0x18100, URZ ;  /* 0x0001810027047890 */ /* 0x000fe2000fffe03f */
[----:B------:R-:W-:Y:S01]  /*1500*/  WARPGROUP.ARRIVE ;  /* 0x00000000000079c5 */ /* 0x000fe20000000000 */
[----:B------:R-:W-:Y:S01]  /*1510*/  UMOV UR9, 0x40000040 ;  /* 0x4000004000097882 */ /* 0x000fe20000000000 */
[----:B------:R-:W-:Y:S01]  /*1520*/  UMOV UR11, 0x40000040 ;  /* 0x40000040000b7882 */ /* 0x000fe20000000000 */
[----:B------:R-:W-:Y:S01]  /*1530*/  USHF.R.U32.HI UR4, URZ, 0x4, UR4 ;  /* 0x000000043f047899 */ /* 0x000fe20008011604 */
[----:B------:R-:W-:Y:S01]  /*1540*/  UMOV UR17, UR9 ;  /* 0x0000000900117c82 */ /* 0x000fe20008000000 */
[----:B------:R-:W-:Y:S02]  /*1550*/  UMOV UR19, 0x40000040 ;  /* 0x4000004000137882 */ /* 0x000fe40000000000 */
[----:B------:R-:W-:Y:S02]  /*1560*/  ULOP3.LUT UR5, UR4, 0x3fff, URZ, 0xc0, !UPT ;  /* 0x00003fff04057892 */ /* 0x000fe4000f8ec03f */
[----:B------:R-:W-:-:S02]  /*1570*/  ULOP3.LUT UR4, UR42, 0x10000, URZ, 0xfc, !UPT ;  /* 0x000100002a047892 */ /* 0x000fc4000f8efc3f */
[----:B------:R-:W-:Y:S02]  /*1580*/  ULOP3.LUT UR5, UR5, 0x10000, URZ, 0xfc, !UPT ;  /* 0x0001000005057892 */ /* 0x000fe4000f8efc3f */
[----:B------:R-:W-:Y:S02]  /*1590*/  UIMAD UR7, UR37, 0xc00, UR4 ;  /* 0x00000c00250778a4 */ /* 0x000fe4000f8e0204 */
[----:B------:R-:W-:Y:S01]  /*15a0*/  UIMAD UR6, UR37, 0x700, UR5 ;  /* 0x00000700250678a4 */ /* 0x000fe2000f8e0205 */
[----:B------:R-:W-:Y:S01]  /*15b0*/  UMOV UR13, UR9 ;  /* 0x00000009000d7c82 */ /* 0x000fe20008000000 */
[----:B------:R-:W-:Y:S02]  /*15c0*/  UMOV UR15, 0x40000040 ;  /* 0x40000040000f7882 */ /* 0x000fe40000000000 */
[----:B------:R-:W-:Y:S01]  /*15d0*/  UIADD3 UR18, UR6, 0x80, URZ ;  /* 0x0000008006127890 */ /* 0x000fe2000fffe03f */
[----:B------:R-:W-:Y:S02]  /*15e0*/  UMOV UR8, UR7 ;  /* 0x0000000700087c82 */ /* 0x000fe40008000000 */
[----:B------:R-:W-:Y:S01]  /*15f0*/  UMOV UR10, UR6 ;  /* 0x00000006000a7c82 */ /* 0x000fe20008000000 */
[----:B------:R-:W-:Y:S01]  /*1600*/  UMOV UR16, UR8 ;  /* 0x0000000800107c82 */ /* 0x000fe20008000000 */
[----:B------:R-:W-:Y:S01]  /*1610*/  HGMMA.64x16x16.F32 R128, gdesc[UR8], RZ, !UPT, gsb0 ;  /* 0x00200000088079f0 */ /* 0x000fe2000c0008ff */
[----:B------:R-:W-:Y:S01]  /*1620*/  UIADD3 UR14, UR6, 0x100, URZ ;  /* 0x00000100060e7890 */ /* 0x000fe2000fffe03f */
[----:B------:R-:W-:Y:S01]  /*1630*/  UMOV UR12, UR8 ;  /* 0x00000008000c7c82 */ /* 0x000fe20008000000 */
[----:B------:R-:W-:Y:S01]  /*1640*/  UIADD3 UR22, UR6, 0x180, URZ ;  /* 0x0000018006167890 */ /* 0x000fe2000fffe03f */
[----:B------:R-:W-:Y:S01]  /*1650*/  UMOV UR20, UR8 ;  /* 0x0000000800147c82 */ /* 0x000fe20008000000 */
[----:B------:R-:W-:Y:S01]  /*1660*/  UMOV UR21, UR9 ;  /* 0x0000000900157c82 */ /* 0x000fe20008000000 */
[----:B------:R-:W-:Y:S01]  /*1670*/  UMOV UR23, 0x40000040 ;  /* 0x4000004000177882 */ /* 0x000fe20000000000 */
        /* <DEDUP_REMOVED lines=13> */
[----:B------:R-:W-:Y:S01]  /*1750*/  UMOV UR9, 0x40000040 ;  /* 0x4000004000097882 */ /* 0x000fe20000000000 */
[----:B------:R-:W-:-:S02]  /*1760*/  WARPGROUP.DEPBAR.LE gsb0, 0x0 ;  /* 0x00008000000079c5 */ /* 0x000fc40000010000 */
[----:B------:R-:W-:-:S06]  /*1770*/  WARPGROUP.ARRIVE ;  /* 0x00000000000079c5 */ /* 0x000fcc0000000000 */
[----:B------:R-:W-:Y:S03]  /*1780*/  HGMMA.64x16x16.F32 R112, gdesc[UR16], RZ, !UPT, gsb0 ;  /* 0x00200000107079f0 */ /* 0x000fe6000c0008ff */
[----:B------:R-:W-:Y:S02]  /*1790*/  WARPGROUP.DEPBAR.LE gsb0, 0x0 ;  /* 0x00008000000079c5 */ /* 0x000fe40000010000 */
[----:B------:R-:W-:-:S06]  /*17a0*/  WARPGROUP.ARRIVE ;  /* 0x00000000000079c5 */ /* 0x000fcc0000000000 */
[----:B------:R-:W-:Y:S01]  /*17b0*/  HGMMA.64x16x16.F32 R96, gdesc[UR12], RZ, !UPT, gsb0 ;  /* 0x002000000c6079f0 */ /* 0x000fe2000c0008ff */
[----:B------:R-:W-:-:S07]  /*17c0*/  UIADD3 UR12, UR7, 0x2, URZ ;  /* 0x00000002070c7890 */ /* 0x000fce000fffe03f */
[----:B------:R-:W-:Y:S01]  /*17d0*/  UMOV UR8, UR12 ;  /* 0x0000000c00087c82 */ /* 0x000fe20008000000 */
[----:B------:R-:W-:Y:S02]  /*17e0*/  WARPGROUP.DEPBAR.LE gsb0, 0x0 ;  /* 0x00008000000079c5 */ /* 0x000fe40000010000 */
[----:B------:R-:W-:-:S06]  /*17f0*/  WARPGROUP.ARRIVE ;  /* 0x00000000000079c5 */ /* 0x000fcc0000000000 */
[----:B------:R-:W-:Y:S03]  /*1800*/  HGMMA.64x16x16.F32 R80, gdesc[UR20], RZ, !UPT, gsb0 ;  /* 0x00200000145079f0 */ /* 0x000fe6000c0008ff */
        /* <DEDUP_REMOVED lines=8> */
[----:B------:R-:W-:Y:S01]  /*1890*/  HGMMA.64x16x16.F32 R32, gdesc[UR28], RZ, !UPT, gsb0 ;  /* 0x002000001c2079f0 */ /* 0x000fe2000c0008ff */
[----:B------:R-:W-:Y:S01]  /*18a0*/  UMOV UR28, UR42 ;  /* 0x0000002a001c7c82 */ /* 0x000fe20008000000 */
[----:B------:R-:W-:Y:S01]  /*18b0*/  UMOV UR29, 0x40000040 ;  /* 0x40000040001d7882 */ /* 0x000fe20000000000 */
[----:B------:R-:W-:Y:S01]  /*18c0*/  UMOV UR32, UR28 ;  /* 0x0000001c00207c82 */ /* 0x000fe20008000000 */
        /* <DEDUP_REMOVED lines=9> */
[----:B------:R-:W-:Y:S01]  /*1960*/  UIADD3 UR42, UR7, 0x404, URZ ;  /* 0x00000404072a7890 */ /* 0x000fe2000fffe03f */
[----:B------:R-:W-:-:S02]  /*1970*/  WARPGROUP.DEPBAR.LE gsb0, 0x0 ;  /* 0x00008000000079c5 */ /* 0x000fc40000010000 */
[----:B------:R-:W-:-:S06]  /*1980*/  WARPGROUP.ARRIVE ;  /* 0x00000000000079c5 */ /* 0x000fcc0000000000 */
[----:B------:R-:W-:Y:S01]  /*1990*/  HGMMA.64x16x16.F32 R24, gdesc[UR28], RZ, !UPT, gsb0 ;  /* 0x002000001c1879f0 */ /* 0x000fe2000c0008ff */
[----:B------:R-:W-:Y:S01]  /*19a0*/  UMOV UR30, UR10 ;  /* 0x0000000a001e7c82 */ /* 0x000fe20008000000 */
[----:B------:R-:W-:Y:S01]  /*19b0*/  UMOV UR31, UR11 ;  /* 0x0000000b001f7c82 */ /* 0x000fe20008000000 */
[----:B------:R-:W-:Y:S01]  /*19c0*/  UMOV UR11, 0x40000040 ;  /* 0x40000040000b7882 */ /* 0x000fe20000000000 */
[----:B------:R-:W-:Y:S02]  /*19d0*/  WARPGROUP.DEPBAR.LE gsb0, 0x0 ;  /* 0x00008000000079c5 */ /* 0x000fe40000010000 */
[----:B------:R-:W-:-:S06]  /*19e0*/  WARPGROUP.ARRIVE ;  /* 0x00000000000079c5 */ /* 0x000fcc0000000000 */
[----:B------:R-:W-:Y:S01]  /*19f0*/  HGMMA.64x16x16.F32 R40, gdesc[UR32], RZ, !UPT, gsb0 ;  /* 0x00200000202879f0 */ /* 0x000fe2000c0008ff */
[----:B------:R-:W-:Y:S01]  /*1a00*/  UIADD3 UR34, UR6, 0x202, URZ ;  /* 0x0000020206227890 */ /* 0x000fe2000fffe03f */
        /* <DEDUP_REMOVED lines=23> */
[----:B------:R-:W-:-:S04]  /*1b80*/  UMOV UR15, 0x40000040 ;  /* 0x40000040000f7882 */ /* 0x000fc80000000000 */
[----:B------:R-:W-:Y:S01]  /*1b90*/  UMOV UR10, UR14 ;  /* 0x0000000e000a7c82 */ /* 0x000fe20008000000 */
[----:B------:R-:W-:Y:S01]  /*1ba0*/  UIADD3 UR14, UR6, 0x182, URZ ;  /* 0x00000182060e7890 */ /* 0x000fe2000fffe03f */
        /* <DEDUP_REMOVED lines=16> */
[----:B------:R-:W-:Y:S03]  /*1cb0*/  HGMMA.64x16x16.F32 R128, gdesc[UR8], R128, gsb0 ;  /* 0x00200000088079f0 */ /* 0x000fe60008000880 */
        /* <DEDUP_REMOVED lines=8> */
[----:B------:R-:W-:Y:S01]  /*1d40*/  HGMMA.64x16x16.F32 R80, gdesc[UR12], R80, gsb0 ;  /* 0x002000000c5079f0 */ /* 0x000fe20008000850 */
[----:B------:R-:W-:Y:S02]  /*1d50*/  UIADD3 UR12, UR7, 0x402, URZ ;  /* 0x00000402070c7890 */ /* 0x000fe4000fffe03f */
        /* <DEDUP_REMOVED lines=23> */
[----:B------:R-:W-:-:S02]  /*1ed0*/  WARPGROUP.DEPBAR.LE gsb0, 0x0 ;  /* 0x00008000000079c5 */ /* 0x000fc40000010000 */
[----:B------:R-:W-:-:S06]  /*1ee0*/  WARPGROUP.ARRIVE ;  /* 0x00000000000079c5 */ /* 0x000fcc0000000000 */
[----:B------:R-:W-:Y:S01]  /*1ef0*/  HGMMA.64x16x16.F32 R24, gdesc[UR28], R24, gsb0 ;  /* 0x002000001c1879f0 */ /* 0x000fe20008000818 */
[----:B------:R-:W-:Y:S01]  /*1f00*/  UIADD3 UR30, UR6, 0x304, URZ ;  /* 0x00000304061e7890 */ /* 0x000fe2000fffe03f */
[----:B------:R-:W-:Y:S01]  /*1f10*/  UMOV UR31, 0x40000040 ;  /* 0x40000040001f7882 */ /* 0x000fe20000000000 */
[----:B------:R-:W-:Y:S02]  /*1f20*/  WARPGROUP.DEPBAR.LE gsb0, 0x0 ;  /* 0x00008000000079c5 */ /* 0x000fe40000010000 */
        /* <DEDUP_REMOVED lines=12> */
[----:B------:R-:W-:Y:S02]  /*1ff0*/  UIADD3 UR12, UR7, 0x4, URZ ;  /* 0x00000004070c7890 */ /* 0x000fe4000fffe03f */
[----:B------:R-:W-:Y:S02]  /*2000*/  UIADD3 UR13, UR6, 0x4, URZ ;  /* 0x00000004060d7890 */ /* 0x000fe4000fffe03f */
        /* <DEDUP_REMOVED lines=15> */
[----:B------:R-:W-:Y:S01]  /*2100*/  UMOV UR8, UR12 ;  /* 0x0000000c00087c82 */ /* 0x000fe20008000000 */
[----:B------:R-:W-:Y:S01]  /*2110*/  UMOV UR9, 0x40000040 ;  /* 0x4000004000097882 */ /* 0x000fe20000000000 */
        /* <DEDUP_REMOVED lines=17> */
[----:B------:R-:W-:Y:S02]  /*2230*/  UMOV UR9, 0x40000040 ;  /* 0x4000004000097882 */ /* 0x000fe40000000000 */
[----:B------:R-:W-:Y:S02]  /*2240*/  WARPGROUP.DEPBAR.LE gsb0, 0x0 ;  /* 0x00008000000079c5 */ /* 0x000fe40000010000 */
[----:B------:R-:W-:-:S06]  /*2250*/  WARPGROUP.ARRIVE ;  /* 0x00000000000079c5 */ /* 0x000fcc0000000000 */
[----:B------:R-:W-:Y:S03]  /*2260*/  HGMMA.64x16x16.F32 R112, gdesc[UR16], R112, gsb0 ;  /* 0x00200000107079f0 */ /* 0x000fe60008000870 */
[----:B------:R-:W-:Y:S02]  /*2270*/  WARPGROUP.DEPBAR.LE gsb0, 0x0 ;  /* 0x00008000000079c5 */ /* 0x000fe40000010000 */
[----:B------:R-:W-:-:S06]  /*2280*/  WARPGROUP.ARRIVE ;  /* 0x00000000000079c5 */ /* 0x000fcc0000000000 */
[----:B------:R-:W-:Y:S01]  /*2290*/  HGMMA.64x16x16.F32 R96, gdesc[UR12], R96, gsb0 ;  /* 0x002000000c6079f0 */ /* 0x000fe20008000860 */
[----:B------:R-:W-:-:S07]  /*22a0*/  UIADD3 UR12, UR7, 0x6, URZ ;  /* 0x00000006070c7890 */ /* 0x000fce000fffe03f */
[----:B------:R-:W-:Y:S01]  /*22b0*/  UMOV UR8, UR12 ;  /* 0x0000000c00087c82 */ /* 0x000fe20008000000 */
        /* <DEDUP_REMOVED lines=27> */
[----:B------:R-:W-:Y:S01]  /*2470*/  HGMMA.64x16x16.F32 R24, gdesc[UR28], R24, gsb0 ;  /* 0x002000001c1879f0 */ /* 0x000fe20008000818 */
[----:B------:R-:W-:Y:S01]  /*2480*/  UMOV UR30, UR10 ;  /* 0x0000000a001e7c82 */ /* 0x000fe20008000000 */
[----:B------:R-:W-:Y:S01]  /*2490*/  UMOV UR31, UR11 ;  /* 0x0000000b001f7c82 */ /* 0x000fe20008000000 */
[----:B------:R-:W-:Y:S01]  /*24a0*/  UMOV UR11, 0x40000040 ;  /* 0x40000040000b7882 */ /* 0x000fe20000000000 */
[----:B------:R-:W-:Y:S02]  /*24b0*/  WARPGROUP.DEPBAR.LE gsb0, 0x0 ;  /* 0x00008000000079c5 */ /* 0x000fe40000010000 */
[----:B------:R-:W-:-:S06]  /*24c0*/  WARPGROUP.ARRIVE ;  /* 0x00000000000079c5 */ /* 0x000fcc0000000000 */
[----:B------:R-:W-:Y:S01]  /*24d0*/  HGMMA.64x16x16.F32 R40, gdesc[UR32], R40, gsb0 ;  /* 0x00200000202879f0 */ /* 0x000fe20008000828 */
[----:B------:R-:W-:Y:S01]  /*24e0*/  UIADD3 UR34, UR6, 0x206, URZ ;  /* 0x0000020606227890 */ /* 0x000fe2000fffe03f */
        /* <DEDUP_REMOVED lines=268> */
[----:B------:R-:W-:Y:S01]  /*35b0*/  UIADD3 UR14, UR6, 0x404, URZ ;  /* 0x00000404060e7890 */ /* 0x000fe2000fffe03f */
[----:B------:R-:W-:Y:S01]  /*35c0*/  UMOV UR15, 0x40000040 ;  /* 0x40000040000f7882 */ /* 0x000fe20000000000 */
[----:B------:R-:W-:Y:S02]  /*35d0*/  WARPGROUP.DEPBAR.LE gsb0, 0x0 ;  /* 0x00008000000079c5 */ /* 0x000fe40000010000 */
[----:B------:R-:W-:-:S06]  /*35e0*/  WARPGROUP.ARRIVE ;  /* 0x00000000000079c5 */ /* 0x000fcc0000000000 */
[----:B------:R-:W-:Y:S01]  /*35f0*/  HGMMA.64x16x16.F32 R88, gdesc[UR20], R88, gsb0 ;  /* 0x00200000145879f0 */ /* 0x000fe20008000858 */
[----:B------:R-:W-:Y:S01]  /*3600*/  UIADD3 UR22, UR6, 0x384, URZ ;  /* 0x0000038406167890 */ /* 0x000fe2000fffe03f */
[----:B------:R-:W-:Y:S01]  /*3610*/  UMOV UR20, UR12 ;  /* 0x0000000c00147c82 */ /* 0x000fe20008000000 */
[----:B------:R-:W-:Y:S01]  /*3620*/  UMOV UR21, 0x40000040 ;  /* 0x4000004000157882 */ /* 0x000fe20000000000 */
        /* <DEDUP_REMOVED lines=28> */
[----:B------:R-:W-:Y:S01]  /*37f0*/  HGMMA.64x16x16.F32 R112, gdesc[UR12], R112, gsb0 ;  /* 0x002000000c7079f0 */ /* 0x000fe20008000870 */
[----:B------:R-:W-:Y:S01]  /*3800*/  UIADD3 UR12, UR7, 0x606, URZ ;  /* 0x00000606070c7890 */ /* 0x000fe2000fffe03f */
[----:B------:R-:W-:Y:S01]  /*3810*/  UMOV UR13, 0x40000040 ;  /* 0x40000040000d7882 */ /* 0x000fe20000000000 */
[----:B------:R-:W-:Y:S02]  /*3820*/  WARPGROUP.DEPBAR.LE gsb0, 0x0 ;  /* 0x00008000000079c5 */ /* 0x000fe40000010000 */
[----:B------:R-:W-:-:S06]  /*3830*/  WARPGROUP.ARRIVE ;  /* 0x00000000000079c5 */ /* 0x000fcc0000000000 */
[----:B------:R-:W-:Y:S03]  /*3840*/  HGMMA.64x16x16.F32 R96, gdesc[UR24], R96, gsb0 ;  /* 0x00200000186079f0 */ /* 0x000fe60008000860 */
[----:B------:R-:W-:Y:S02]  /*3850*/  WARPGROUP.DEPBAR.LE gsb0, 0x0 ;  /* 0x00008000000079c5 */ /* 0x000fe40000010000 */
[----:B------:R-:W-:-:S06]  /*3860*/  WARPGROUP.ARRIVE ;  /* 0x00000000000079c5 */ /* 0x000fcc0000000000 */
[----:B------:R-:W-:Y:S01]  /*3870*/  HGMMA.64x16x16.F32 R80, gdesc[UR8], R80, gsb0 ;  /* 0x00200000085079f0 */ /* 0x000fe20008000850 */
[----:B------:R-:W-:Y:S02]  /*3880*/  UIADD3 UR8, UR7, 0xa04, URZ ;  /* 0x00000a0407087890 */ /* 0x000fe4000fffe03f */
[----:B------:R-:W-:Y:S01]  /*3890*/  UIADD3 UR7, UR7, 0xa06, URZ ;  /* 0x00000a0607077890 */ /* 0x000fe2000fffe03f */
        /* <DEDUP_REMOVED lines=26> */
[----:B------:R-:W-:Y:S01]  /*3a40*/  UIADD3 UR14, UR6, 0x386, URZ ;  /* 0x00000386060e7890 */ /* 0x000fe2000fffe03f */
        /* <DEDUP_REMOVED lines=100> */
[----:B------:R-:W-:Y:S05]  /*4090*/  @!P1 BRA `(.L_x_22) ;  /* 0x0000002c00909947 */ /* 0x000fea0003800000 */
[----:B------:R-:W-:Y:S01]  /*40a0*/  UIADD3 UR6, UR37, 0x1, URZ ;  /* 0x0000000125067890 */ /* 0x000fe2000fffe03f */
[----:B------:R-:W-:Y:S02]  /*40b0*/  IMAD.MOV.U32 R3, RZ, RZ, R0 ;  /* 0x000000ffff037224 */ /* 0x000fe400078e0000 */
[----:B01----:R-:W-:Y:S01]  /*40c0*/  IMAD.U32 R4, RZ, RZ, UR37 ;  /* 0x00000025ff047e24 */ /* 0x003fe2000f8e00ff */
[----:B------:R-:W-:-:S04]  /*40d0*/  UISETP.NE.AND UP0, UPT, UR6, 0x2, UPT ;  /* 0x000000020600788c */ /* 0x000fc8000bf05270 */
[----:B------:R-:W-:Y:S02]  /*40e0*/  USEL UR7, URZ, 0x1, UP0 ;  /* 0x000000013f077887 */ /* 0x000fe40008000000 */
[----:B------:R-:W-:Y:S02]  /*40f0*/  USEL UR6, UR6, URZ, UP0 ;  /* 0x0000003f06067287 */ /* 0x000fe40008000000 */
[----:B------:R-:W-:-:S06]  /*4100*/  ULOP3.LUT UR7, UR36, UR7, URZ, 0x3c, !UPT ;  /* 0x0000000724077292 */ /* 0x000fcc000f8e3c3f */
[----:B------:R-:W-:-:S07]  /*4110*/  IMAD.U32 R7, RZ, RZ, UR7 ;  /* 0x00000007ff077e24 */ /* 0x000fce000f8e00ff */
.L_x_29:
[----:B------:R-:W-:Y:S05]  /*4120*/  @!P0 BRA `(.L_x_23) ;  /* 0x0000000000048947 */ /* 0x000fea0003800000 */
[----:B------:R-:W-:Y:S01]  /*4130*/  BPT.TRAP 0x1 ;  /* 0x000000040000795c */ /* 0x000fe20000300000 */
.L_x_23:
[----:B------:R-:W-:Y:S01]  /*4140*/  ULEA UR7, UR6, UR39, 0x3 ;  /* 0x0000002706077291 */ /* 0x000fe2000f8e183f */
[----:B------:R-:W-:-:S08]  /*4150*/  SHF.L.U32 R5, R7, 0x1f, RZ ;  /* 0x0000001f07057819 */ /* 0x000fd000000006ff */
[----:B------:R0:W1:Y:S01]  /*4160*/  SYNCS.PHASECHK.TRANS64.TRYWAIT P1, [UR7], R5 ;  /* 0x00000005ff0075a7 */ /* 0x0000620008020147 */
[----:B------:R-:W-:Y:S05]  /*4170*/  @!P0 BRA `(.L_x_24) ;  /* 0x0000000000048947 */ /* 0x000fea0003800000 */
[----:B------:R-:W-:Y:S01]  /*4180*/  BPT.TRAP 0x1 ;  /* 0x000000040000795c */ /* 0x000fe20000300000 */
.L_x_24:
[----:B-1----:R-:W-:Y:S05]  /*4190*/  @P1 BRA `(.L_x_25) ;  /* 0x0000000000081947 */ /* 0x002fea0003800000 */
[----:B------:R-:W1:Y:S02]  /*41a0*/  SYNCS.PHASECHK.TRANS64.TRYWAIT P1, [UR7], R5 ;  /* 0x00000005ff0075a7 */ /* 0x000e640008020147 */
[----:B-1----:R-:W-:Y:S05]  /*41b0*/  @!P1 BRA `(.L_x_26) ;  /* 0x000000b800809947 */ /* 0x002fea0003800000 */
.L_x_25:
[----:B------:R-:W-:Y:S01]  /*41c0*/  UIMAD UR7, UR6, 0xc00, UR4 ;  /* 0x00000c00060778a4 */ /* 0x000fe2000f8e0204 */
[----:B------:R-:W-:Y:S01]  /*41d0*/  WARPGROUP.ARRIVE ;  /* 0x00000000000079c5 */ /* 0x000fe20000000000 */
[----:B------:R-:W-:Y:S01]  /*41e0*/  UIMAD UR42, UR6, 0x700, UR5 ;  /* 0x00000700062a78a4 */ /* 0x000fe2000f8e0205 */
[----:B------:R-:W-:Y:S01]  /*41f0*/  UMOV UR9, 0x40000040 ;  /* 0x4000004000097882 */ /* 0x000fe20000000000 */
[----:B------:R-:W-:Y:S02]  /*4200*/  UMOV UR11, 0x40000040 ;  /* 0x40000040000b7882 */ /* 0x000fe40000000000 */
[----:B------:R-:W-:Y:S01]  /*4210*/  UIADD3 UR14, UR42, 0x80, URZ ;  /* 0x000000802a0e7890 */ /* 0x000fe2000fffe03f */
[----:B------:R-:W-:Y:S02]  /*4220*/  UMOV UR8, UR7 ;  /* 0x0000000700087c82 */ /* 0x000fe40008000000 */
[----:B------:R-:W-:Y:S01]  /*4230*/  UMOV UR10, UR42 ;  /* 0x0000002a000a7c82 */ /* 0x000fe20008000000 */
[----:B------:R-:W-:Y:S01]  /*4240*/  UMOV UR12, UR8 ;  /* 0x00000008000c7c82 */ /* 0x000fe20008000000 */
[----:B------:R-:W-:Y:S01]  /*4250*/  HGMMA.64x16x16.F32 R128, gdesc[UR8], R128, gsb0 ;  /* 0x00200000088079f0 */ /* 0x000fe20008000880 */
        /* <DEDUP_REMOVED lines=22> */
[----:B------:R-:W-:-:S02]  /*43c0*/  UIADD3 UR8, UR7, 0x2, URZ ;  /* 0x0000000207087890 */ /* 0x000fc4000fffe03f */
[----:B------:R-:W-:Y:S01]  /*43d0*/  UIADD3 UR9, UR42, 0x2, URZ ;  /* 0x000000022a097890 */ /* 0x000fe2000fffe03f */
        /* <DEDUP_REMOVED lines=167> */
[----:B------:R-:W-:Y:S01]  /*4e50*/  UMOV UR14, UR17 ;  /* 0x00000011000e7c82 */ /* 0x000fe20008000000 */
[----:B------:R-:W-:Y:S01]  /*4e60*/  UMOV UR15, 0x40000040 ;  /* 0x40000040000f7882 */ /* 0x000fe20000000000 */
[----:B------:R-:W-:Y:S01]  /*4e70*/  UMOV UR17, UR9 ;  /* 0x0000000900117c82 */ /* 0x000fe20008000000 */
        /* <DEDUP_REMOVED lines=409> */
[----:B------:R-:W-:Y:S01]  /*6810*/  UIADD3 UR7, UR7, 0xa06, URZ ;  /* 0x00000a0607077890 */ /* 0x000fe2000fffe03f */
        /* <DEDUP_REMOVED lines=88> */
[----:B------:R-:W-:Y:S01]  /*6da0*/  BPT.TRAP 0x1 ;  /* 0x000000040000795c */ /* 0x000fe20000300000 */
.L_x_27:
[----:B------:R-:W-:-:S13]  /*6db0*/  ISETP.NE.AND P1, PT, R23, RZ, PT ;  /* 0x000000ff1700720c */ /* 0x000fda0003f25270 */
[----:B01----:R-:W-:-:S05]  /*6dc0*/  @P1 LEA R5, R4, UR39, 0x3 ;  /* 0x0000002704051c11 */ /* 0x003fca000f8e18ff */
[----:B------:R-:W-:-:S05]  /*6dd0*/  @P1 VIADD R5, R5, 0x10 ;  /* 0x0000001005051836 */ /* 0x000fca0000000000 */
[----:B------:R-:W-:-:S04]  /*6de0*/  @P1 PRMT R5, R22, 0x654, R5 ;  /* 0x0000065416051816 */ /* 0x000fc80000000005 */
[----:B------:R0:W-:Y:S01]  /*6df0*/  @P1 SYNCS.ARRIVE.TRANS64.RED.A1T0 RZ, [R5+URZ], RZ ;  /* 0x000000ff05ff19a7 */ /* 0x0001e2000810043f */
[----:B------:R-:W-:-:S13]  /*6e00*/  ISETP.GT.U32.AND P1, PT, R19, 0x1, PT ;  /* 0x000000011300780c */ /* 0x000fda0003f24070 */
[----:B0-----:R-:W-:Y:S05]  /*6e10*/  @P1 BRA `(.L_x_28) ;  /* 0x0000000000041947 */ /* 0x001fea0003800000 */
[----:B------:R-:W-:Y:S01]  /*6e20*/  BPT.TRAP 0x1 ;  /* 0x000000040000795c */ /* 0x000fe20000300000 */
.L_x_28:
[----:B------:R-:W-:Y:S01]  /*6e30*/  UIADD3 UR6, UR6, 0x1, URZ ;  /* 0x0000000106067890 */ /* 0x000fe2000fffe03f */
[C---:B------:R-:W-:Y:S01]  /*6e40*/  ISETP.GT.AND P2, PT, R3.reuse, 0x1, PT ;  /* 0x000000010300780c */ /* 0x040fe20003f44270 */
[----:B------:R-:W-:Y:S02]  /*6e50*/  VIADD R4, R4, 0x1 ;  /* 0x0000000104047836 */ /* 0x000fe40000000000 */
[----:B------:R-:W-:Y:S01]  /*6e60*/  UISETP.NE.AND UP0, UPT, UR6, 0x2, UPT ;  /* 0x000000020600788c */ /* 0x000fe2000bf05270 */
[----:B------:R-:W-:Y:S02]  /*6e70*/  VIADD R3, R3, 0xffffffff ;  /* 0xffffffff03037836 */ /* 0x000fe40000000000 */
[C---:B------:R-:W-:Y:S01]  /*6e80*/  ISETP.NE.AND P1, PT, R4.reuse, 0x2, PT ;  /* 0x000000020400780c */ /* 0x040fe20003f25270 */
[----:B------:R-:W-:Y:S02]  /*6e90*/  USEL UR7, URZ, 0x1, UP0 ;  /* 0x000000013f077887 */ /* 0x000fe40008000000 */
[----:B------:R-:W-:Y:S01]  /*6ea0*/  USEL UR6, UR6, URZ, UP0 ;  /* 0x0000003f06067287 */ /* 0x000fe20008000000 */
[----:B------:R-:W-:-:S03]  /*6eb0*/  SEL R4, R4, RZ, P1 ;  /* 0x000000ff04047207 */ /* 0x000fc60000800000 */
[----:B------:R-:W-:Y:S01]  /*6ec0*/  LOP3.LUT R7, R7, UR7, RZ, 0x3c, !PT ;  /* 0x0000000707077c12 */ /* 0x000fe2000f8e3cff */
[----:B------:R-:W-:Y:S07]  /*6ed0*/  @P2 BRA `(.L_x_29) ;  /* 0xffffffd000902947 */ /* 0x000fee000383ffff */
.L_x_22:
[----:B------:R-:W2:Y:S02]  /*6ee0*/  LDC R3, c[0x0][0x28c] ;  /* 0x0000a300ff037b82 */ /* 0x000ea40000000800 */
[----:B--2---:R-:W-:-:S13]  /*6ef0*/  ISETP.GE.AND P1, PT, R3, 0x1, PT ;  /* 0x000000010300780c */ /* 0x004fda0003f26270 */
[----:B------:R-:W-:Y:S05]  /*6f00*/  @!P1 BRA `(.L_x_30) ;  /* 0x0000000000349947 */ /* 0x000fea0003800000 */
[----:B------:R-:W-:Y:S05]  /*6f10*/  @!P0 BRA `(.L_x_31) ;  /* 0x0000000000048947 */ /* 0x000fea0003800000 */
[----:B------:R-:W-:Y:S01]  /*6f20*/  BPT.TRAP 0x1 ;  /* 0x000000040000795c */ /* 0x000fe20000300000 */
.L_x_31:
[----:B------:R-:W-:Y:S01]  /*6f30*/  ISETP.NE.AND P0, PT, R23, RZ, PT ;  /* 0x000000ff1700720c */ /* 0x000fe20003f05270 */
[----:B------:R-:W-:-:S12]  /*6f40*/  IMAD.U32 R3, RZ, RZ, UR39 ;  /* 0x00000027ff037e24 */ /* 0x000fd8000f8e00ff */
[----:B------:R-:W-:-:S04]  /*6f50*/  @P0 VIADD R0, R0, UR37 ;  /* 0x0000002500000c36 */ /* 0x000fc80008000000 */
[----:B------:R-:W-:-:S05]  /*6f60*/  @P0 IMAD.SHL.U32 R0, R0, 0x8, RZ ;  /* 0x0000000800000824 */ /* 0x000fca00078e00ff */
[----:B------:R-:W-:-:S04]  /*6f70*/  @P0 LOP3.LUT R0, R0, 0x8, RZ, 0xc0, !PT ;  /* 0x0000000800000812 */ /* 0x000fc800078ec0ff */
[----:B------:R-:W-:-:S04]  /*6f80*/  @P0 IADD3 R3, R3, 0x10, R0 ;  /* 0x0000001003030810 */ /* 0x000fc80007ffe000 */
[----:B------:R-:W-:-:S04]  /*6f90*/  @P0 PRMT R3, R22, 0x654, R3 ;  /* 0x0000065416030816 */ /* 0x000fc80000000003 */
[----:B------:R2:W-:Y:S01]  /*6fa0*/  @P0 SYNCS.ARRIVE.TRANS64.RED.A1T0 RZ, [R3+URZ], RZ ;  /* 0x000000ff03ff09a7 */ /* 0x0005e2000810043f */
[----:B------:R-:W-:-:S13]  /*6fb0*/  ISETP.GT.U32.AND P0, PT, R19, 0x1, PT ;  /* 0x000000011300780c */ /* 0x000fda0003f04070 */
[----:B--2---:R-:W-:Y:S05]  /*6fc0*/  @P0 BRA `(.L_x_30) ;  /* 0x0000000000040947 */ /* 0x004fea0003800000 */
[----:B------:R-:W-:Y:S01]  /*6fd0*/  BPT.TRAP 0x1 ;  /* 0x000000040000795c */ /* 0x000fe20000300000 */
.L_x_30:
[----:B------:R-:W2:Y:S01]  /*6fe0*/  LDC R6, c[0x0][0x288] ;  /* 0x0000a200ff067b82 */ /* 0x000ea20000000800 */
[--C-:B------:R-:W-:Y:S01]  /*6ff0*/  SHF.R.U32.HI R0, RZ, 0x7, R18.reuse ;  /* 0x00000007ff007819 */ /* 0x100fe20000011612 */
[----:B------:R-:W-:Y:S01]  /*7000*/  UIADD3 UR37, UR38, UR37, URZ ;  /* 0x0000002526257290 */ /* 0x000fe2000fffe03f */
[----:B------:R-:W-:Y:S01]  /*7010*/  SHF.R.U32.HI R3, RZ, 0x2, R18 ;  /* 0x00000002ff037819 */ /* 0x000fe20000011612 */
[----:B------:R-:W-:Y:S01]  /*7020*/  IMAD.SHL.U32 R10, R18, 0x2, RZ ;  /* 0x00000002120a7824 */ /* 0x000fe200078e00ff */
[----:B------:R-:W-:Y:S01]  /*7030*/  LOP3.LUT R0, R0, 0x1, RZ, 0xc0, !PT ;  /* 0x0000000100007812 */ /* 0x000fe200078ec0ff */
[----:B------:R-:W-:Y:S01]  /*7040*/  USHF.R.U32.HI UR4, URZ, 0x1, UR37 ;  /* 0x000000013f047899 */ /* 0x000fe20008011625 */
[----:B01----:R-:W-:Y:S01]  /*7050*/  LOP3.LUT R4, R18, 0x60, RZ, 0xc0, !PT ;  /* 0x0000006012047812 */ /* 0x003fe200078ec0ff */
[----:B------:R-:W-:Y:S01]  /*7060*/  ULDC UR8, c[0x0][0x284] ;  /* 0x0000a10000087ab9 */ /* 0x000fe20000000800 */
[----:B------:R-:W-:Y:S01]  /*7070*/  LOP3.LUT R3, R3, 0x7, RZ, 0xc0, !PT ;  /* 0x0000000703037812 */ /* 0x000fe200078ec0ff */
[----:B------:R-:W-:Y:S01]  /*7080*/  IMAD.SHL.U32 R8, R0, 0x40, RZ ;  /* 0x0000004000087824 */ /* 0x000fe200078e00ff */
[----:B------:R-:W-:Y:S01]  /*7090*/  SHF.R.U32.HI R4, RZ, 0x1, R4 ;  /* 0x00000001ff047819 */ /* 0x000fe20000011604 */
[----:B------:R-:W-:Y:S01]  /*70a0*/  ULOP3.LUT UR4, UR4, 0x1, URZ, 0xc0, !UPT ;  /* 0x0000000104047892 */ /* 0x000fe2000f8ec03f */
[----:B------:R-:W-:Y:S01]  /*70b0*/  SHF.R.S32.HI R15, RZ, 0x1f, R137 ;  /* 0x0000001fff0f7819 */ /* 0x000fe20000011489 */
[----:B------:R-:W-:Y:S01]  /*70c0*/  UISETP.GT.U32.AND UP1, UPT, UR37, 0x1, UPT ;  /* 0x000000012500788c */ /* 0x000fe2000bf24070 */
[-CC-:B------:R-:W-:Y:S01]  /*70d0*/  IADD3 R5, RZ, -R4.reuse, -R3.reuse ;  /* 0x80000004ff057210 */ /* 0x180fe20007ffe803 */
[----:B------:R-:W-:Y:S01]  /*70e0*/  UISETP.NE.U32.AND UP0, UPT, UR4, 0x1, UPT ;  /* 0x000000010400788c */ /* 0x000fe2000bf05070 */
[----:B------:R-:W-:Y:S01]  /*70f0*/  LOP3.LUT R3, R8, 0x40, R3, 0xe2, !PT ;  /* 0x0000004008037812 */ /* 0x000fe200078ee203 */
[----:B------:R-:W-:Y:S01]  /*7100*/  IMAD R8, R136, 0xc0, RZ ;  /* 0x000000c088087824 */ /* 0x000fe200078e02ff */
[----:B------:R-:W-:Y:S01]  /*7110*/  ULDC.64 UR6, c[0x0][0x5d0] ;  /* 0x0001740000067ab9 */ /* 0x000fe20000000a00 */
[----:B------:R-:W-:Y:S01]  /*7120*/  IMAD R5, R0, -0x40, R5 ;  /* 0xffffffc000057824 */ /* 0x000fe200078e0205 */
[----:B------:R-:W-:Y:S01]  /*7130*/  LOP3.LUT R4, R3, R4, RZ, 0xfc, !PT ;  /* 0x0000000403047212 */ /* 0x000fe200078efcff */
[----:B------:R-:W-:Y:S01]  /*7140*/  IMAD R3, R140, 0x70, RZ ;  /* 0x000000708c037824 */ /* 0x000fe200078e02ff */
[----:B------:R-:W-:Y:S01]  /*7150*/  LOP3.LUT R0, R18, 0x3, RZ, 0xc0, !PT ;  /* 0x0000000312007812 */ /* 0x000fe200078ec0ff */
[----:B------:R-:W-:-:S02]  /*7160*/  UISETP.LT.U32.AND UP1, UPT, UR38, 0x2, UP1 ;  /* 0x000000022600788c */ /* 0x000fc40008f21070 */
[----:B------:R-:W-:Y:S01]  /*7170*/  UISETP.GT.U32.AND UP0, UPT, UR38, 0x1, !UP0 ;  /* 0x000000012600788c */ /* 0x000fe2000c704070 */
[C---:B--2---:R-:W-:Y:S01]  /*7180*/  ISETP.GE.AND P0, PT, R3.reuse, R6, PT ;  /* 0x000000060300720c */ /* 0x044fe20003f06270 */
[----:B------:R-:W-:Y:S01]  /*7190*/  IMAD R12, R0, -0x2, R6 ;  /* 0xfffffffe000c7824 */ /* 0x000fe200078e0206 */
[----:B------:R-:W-:Y:S01]  /*71a0*/  LOP3.LUT R10, R3, 0x6, R10, 0xf8, !PT ;  /* 0x00000006030a7812 */ /* 0x000fe200078ef80a */
[----:B------:R-:W-:Y:S01]  /*71b0*/  IMAD R0, R15, UR6, RZ ;  /* 0x000000060f007c24 */ /* 0x000fe2000f8e02ff */
[C---:B------:R-:W-:Y:S01]  /*71c0*/  ISETP.GE.OR P0, PT, R8.reuse, UR8, P0 ;  /* 0x0000000808007c0c */ /* 0x040fe20008706670 */
[----:B------:R-:W-:Y:S01]  /*71d0*/  USEL UR5, URZ, 0x1, !UP1 ;  /* 0x000000013f057887 */ /* 0x000fe2000c800000 */
[----:B------:R-:W-:Y:S01]  /*71e0*/  SHF.R.S32.HI R11, RZ, 0x1f, R10 ;  /* 0x0000001fff0b7819 */ /* 0x000fe2000001140a */
[C---:B------:R-:W-:Y:S01]  /*71f0*/  IMAD R9, R137.reuse, UR7, R0 ;  /* 0x0000000789097c24 */ /* 0x040fe2000f8e0200 */
[----:B------:R-:W-:Y:S01]  /*7200*/  USEL UR4, URZ, 0x1, !UP0 ;  /* 0x000000013f047887 */ /* 0x000fe2000c000000 */
[----:B------:R-:W-:Y:S01]  /*7210*/  IADD3 R0, -R8, UR8, R5 ;  /* 0x0000000808007c10 */ /* 0x000fe2000fffe105 */
[----:B------:R-:W-:Y:S01]  /*7220*/  IMAD.MOV.U32 R5, RZ, RZ, RZ ;  /* 0x000000ffff057224 */ /* 0x000fe200078e00ff */
[----:B------:R-:W-:Y:S01]  /*7230*/  ULOP3.LUT UR37, UR37, 0x1, URZ, 0xc0, !UPT ;  /* 0x0000000125257892 */ /* 0x000fe2000f8ec03f */
[----:B------:R-:W-:Y:S01]  /*7240*/  IMAD.WIDE.U32 R6, R137, UR6, R10 ;  /* 0x0000000689067c25 */ /* 0x000fe2000f8e000a */
[----:B------:R-:W-:-:S03]  /*7250*/  ULOP3.LUT UR36, UR4, UR36, UR5, 0x96, !UPT ;  /* 0x0000002404247292 */ /* 0x000fc6000f8e9605 */
[----:B------:R-:W-:-:S04]  /*7260*/  IMAD.WIDE R140, R136, 0xc0, R4 ;  /* 0x000000c0888c7825 */ /* 0x000fc800078e0204 */
[----:B------:R-:W-:Y:S02]  /*7270*/  IMAD.IADD R7, R7, 0x1, R9 ;  /* 0x0000000107077824 */ /* 0x000fe400078e0209 */
[----:B------:R-:W-:Y:S02]  /*7280*/  IMAD.IADD R3, R12, 0x1, -R3 ;  /* 0x000000010c037824 */ /* 0x000fe400078e0a03 */
[----:B------:R-:W-:Y:S01]  /*7290*/  IMAD.MOV.U32 R136, RZ, RZ, -0x1 ;  /* 0xffffffffff887424 */ /* 0x000fe200078e00ff */
[----:B------:R-:W-:Y:S06]  /*72a0*/  @P0 BRA `(.L_x_32) ;  /* 0x0000006c00380947 */ /* 0x000fec0003800000 */
[----:B------:R-:W0:Y:S01]  /*72b0*/  LDC.64 R4, c[0x0][0x5c8] ;  /* 0x00017200ff047b82 */ /* 0x000e220000000a00 */
[----:B-----5:R-:W-:Y:S01]  /*72c0*/  FSETP.NEU.AND P2, PT, R139, RZ, PT ;  /* 0x000000ff8b00720b */ /* 0x020fe20003f4d000 */
[----:B------:R-:W-:Y:S01]  /*72d0*/  BSSY B0, `(.L_x_32) ;  /* 0x00006cb000007945 */ /* 0x000fe20003800000 */
[----:B------:R-:W-:-:S04]  /*72e0*/  ISETP.GT.AND P0, PT, R3, RZ, PT ;  /* 0x000000ff0300720c */ /* 0x000fc80003f04270 */
[----:B------:R-:W-:Y:S01]  /*72f0*/  ISETP.GT.AND P1, PT, R0, RZ, P0 ;  /* 0x000000ff0000720c */ /* 0x000fe20000724270 */
[-C--:B0-----:R-:W-:Y:S02]  /*7300*/  IMAD R8, R141, R4.reuse, RZ ;  /* 0x000000048d087224 */ /* 0x081fe400078e02ff */
[----:B------:R-:W-:-:S04]  /*7310*/  IMAD.WIDE.U32 R144, R140, R4, R6 ;  /* 0x000000048c907225 */ /* 0x000fc800078e0006 */
[----:B------:R-:W-:-:S04]  /*7320*/  IMAD R7, R140, R5, R8 ;  /* 0x000000058c077224 */ /* 0x000fc800078e0208 */
[----:B------:R-:W-:Y:S01]  /*7330*/  IMAD.IADD R153, R145, 0x1, R7 ;  /* 0x0000000191997824 */ /* 0x000fe200078e0207 */
[----:B------:R-:W-:Y:S06]  /*7340*/  @!P2 BRA `(.L_x_33) ;  /* 0x0000004c0044a947 */ /* 0x000fec0003800000 */
[----:B------:R-:W0:Y:S01]  /*7350*/  LDC.64 R20, c[0x0][0x5b8] ;  /* 0x00016e00ff147b82 */ /* 0x000e220000000a00 */
[----:B------:R-:W-:-:S07]  /*7360*/  ULDC.64 UR4, c[0x0][0x5c0] ;  /* 0x0001700000047ab9 */ /* 0x000fce0000000a00 */
[----:B------:R-:W1:Y:S08]  /*7370*/  LDC.64 R142, c[0x0][0x5b0] ;  /* 0x00016c00ff8e7b82 */ /* 0x000e700000000a00 */
[----:B------:R-:W2:Y:S01]  /*7380*/  LDC.64 R12, c[0x0][0x5a8] ;  /* 0x00016a00ff0c7b82 */ /* 0x000ea20000000a00 */
[-C--:B0-----:R-:W-:Y:S02]  /*7390*/  IMAD R6, R15, R20.reuse, RZ ;  /* 0x000000140f067224 */ /* 0x081fe400078e02ff */
[----:B------:R-:W-:-:S04]  /*73a0*/  IMAD.WIDE.U32 R148, R137, R20, R10 ;  /* 0x0000001489947225 */ /* 0x000fc800078e000a */
[----:B------:R-:W-:Y:S02]  /*73b0*/  IMAD R21, R137, R21, R6 ;  /* 0x0000001589157224 */ /* 0x000fe400078e0206 */
[-C--:B-1----:R-:W-:Y:S02]  /*73c0*/  IMAD R151, R141, R142.reuse, RZ ;  /* 0x0000008e8d977224 */ /* 0x082fe400078e02ff */
[----:B------:R-:W-:Y:S02]  /*73d0*/  IMAD.IADD R147, R149, 0x1, R21 ;  /* 0x0000000195937824 */ /* 0x000fe400078e0215 */
[----:B------:R-:W-:Y:S02]  /*73e0*/  IMAD.MOV.U32 R146, RZ, RZ, R148 ;  /* 0x000000ffff927224 */ /* 0x000fe400078e0094 */
[C---:B------:R-:W-:Y:S02]  /*73f0*/  IMAD R151, R140.reuse, R143, R151 ;  /* 0x0000008f8c977224 */ /* 0x040fe400078e0297 */
[----:B------:R-:W-:-:S04]  /*7400*/  IMAD.WIDE.U32 R6, R140, R142, R146 ;  /* 0x0000008e8c067225 */ /* 0x000fc800078e0092 */
[----:B------:R-:W-:Y:S01]  /*7410*/  IMAD.IADD R7, R7, 0x1, R151 ;  /* 0x0000000107077824 */ /* 0x000fe200078e0297 */
[----:B--2---:R-:W-:-:S04]  /*7420*/  LEA R8, P2, R6, R12, 0x1 ;  /* 0x0000000c06087211 */ /* 0x004fc800078408ff */
[----:B------:R-:W-:-:S05]  /*7430*/  LEA.HI.X R9, R6, R13, R7, 0x1, P2 ;  /* 0x0000000d06097211 */ /* 0x000fca00010f0c07 */
[----:B------:R0:W2:Y:S01]  /*7440*/  @P1 LDG.E.LTC128B.U16 R152, desc[UR40][R8.64] ;  /* 0x0000002808981981 */ /* 0x0000a2000c1e1520 */
[----:B------:R-:W-:Y:S01]  /*7450*/  ISETP.GT.AND P3, PT, R3, 0x1, PT ;  /* 0x000000010300780c */ /* 0x000fe20003f64270 */
[----:B------:R-:W-:Y:S01]  /*7460*/  IMAD.WIDE.U32 R14, R140, R142, R10 ;  /* 0x0000008e8c0e7225 */ /* 0x000fe200078e000a */
[----:B------:R-:W-:Y:S01]  /*7470*/  BSSY B1, `(.L_x_34) ;  /* 0x0000012000017945 */ /* 0x000fe20003800000 */
[----:B------:R-:W-:Y:S02]  /*7480*/  SHF.L.U64.HI R145, R142, 0x3, R143 ;  /* 0x000000038e917819 */ /* 0x000fe4000001028f */
[----:B------:R-:W-:Y:S02]  /*7490*/  IMAD.IADD R15, R151, 0x1, R15 ;  /* 0x00000001970f7824 */ /* 0x000fe400078e020f */
[----:B------:R-:W-:-:S04]  /*74a0*/  IMAD.WIDE.U32 R14, R137, R20, R14 ;  /* 0x00000014890e7225 */ /* 0x000fc800078e000e */
[----:B0-----:R-:W-:Y:S01]  /*74b0*/  IMAD.IADD R9, R21, 0x1, R15 ;  /* 0x0000000115097824 */ /* 0x001fe200078e020f */
[----:B------:R-:W-:-:S04]  /*74c0*/  LEA R8, P4, R14, R12, 0x1 ;  /* 0x0000000c0e087211 */ /* 0x000fc800078808ff */
[----:B------:R-:W-:Y:S01]  /*74d0*/  LEA.HI.X R9, R14, R13, R9, 0x1, P4 ;  /* 0x0000000d0e097211 */ /* 0x000fe200020f0c09 */
[----:B--2---:R-:W-:-:S05]  /*74e0*/  HADD2.F32 R6, -RZ, R152.H0_H0 ;  /* 0x20000098ff067230 */ /* 0x004fca0000004100 */
[----:B------:R-:W-:Y:S01]  /*74f0*/  FMUL R7, R6, R139 ;  /* 0x0000008b06077220 */ /* 0x000fe20000400000 */
[----:B------:R-:W-:-:S03]  /*7500*/  LEA R6, P2, R144, UR4, 0x1 ;  /* 0x0000000490067c11 */ /* 0x000fc6000f8408ff */
[----:B------:R-:W-:Y:S01]  /*7510*/  FFMA R128, R128, R138, R7 ;  /* 0x0000008a80807223 */ /* 0x000fe20000000007 */
[----:B------:R-:W-:Y:S01]  /*7520*/  LEA.HI.X R7, R144, UR5, R153, 0x1, P2 ;  /* 0x0000000590077c11 */ /* 0x000fe200090f0c99 */
[----:B------:R-:W-:Y:S01]  /*7530*/  IMAD.SHL.U32 R144, R142, 0x8, RZ ;  /* 0x000000088e907824 */ /* 0x000fe200078e00ff */
[----:B------:R-:W-:Y:S02]  /*7540*/  ISETP.GT.AND P2, PT, R0, RZ, P3 ;  /* 0x000000ff0000720c */ /* 0x000fe40001f44270 */
[----:B------:R-:W-:-:S05]  /*7550*/  F2FP.F16.F32.PACK_AB R128, RZ, R128 ;  /* 0x00000080ff80723e */ /* 0x000fca00000000ff */
[----:B------:R0:W-:Y:S06]  /*7560*/  @P1 STG.E.U16 desc[UR40][R6.64], R128 ;  /* 0x0000008006001986 */ /* 0x0001ec000c101528 */
[----:B------:R-:W-:Y:S05]  /*7570*/  @!P2 BRA `(.L_x_35) ;  /* 0x000000000004a947 */ /* 0x000fea0003800000 */
[----:B------:R1:W5:Y:S02]  /*7580*/  LDG.E.LTC128B.U16 R152, desc[UR40][R8.64+0x2] ;  /* 0x0000022808987981 */ /* 0x000364000c1e1520 */
.L_x_35:
[----:B------:R-:W-:Y:S05]  /*7590*/  BSYNC B1 ;  /* 0x0000000000017941 */ /* 0x000fea0003800000 */
.L_x_34:
[----:B-----5:R-:W-:Y:S01]  /*75a0*/  HADD2.F32 R14, -RZ, R152.H0_H0 ;  /* 0x20000098ff0e7230 */ /* 0x020fe20000004100 */
[----:B------:R-:W-:Y:S01]  /*75b0*/  ISETP.GT.AND P1, PT, R0, 0x8, P0 ;  /* 0x000000080000780c */ /* 0x000fe20000724270 */
[----:B------:R-:W-:-:S04]  /*75c0*/  IMAD.WIDE.U32 R158, R140, R142, R144 ;  /* 0x0000008e8c9e7225 */ /* 0x000fc800078e0090 */
[----:B------:R-:W-:Y:S01]  /*75d0*/  FMUL R14, R14, R139 ;  /* 0x0000008b0e0e7220 */ /* 0x000fe20000400000 */
[----:B------:R-:W-:Y:S01]  /*75e0*/  IMAD.IADD R161, R151, 0x1, R159 ;  /* 0x0000000197a17824 */ /* 0x000fe200078e029f */
[----:B------:R-:W-:Y:S02]  /*75f0*/  IADD3 R15, P4, R148, R158, RZ ;  /* 0x0000009e940f7210 */ /* 0x000fe40007f9e0ff */
[----:B------:R-:W-:-:S03]  /*7600*/  FFMA R129, R129, R138, R14 ;  /* 0x0000008a81817223 */ /* 0x000fc6000000000e */
[----:B0-----:R-:W-:Y:S01]  /*7610*/  IMAD.X R128, R161, 0x1, R147, P4 ;  /* 0x00000001a1807824 */ /* 0x001fe200020e0693 */
[C---:B------:R-:W-:Y:S02]  /*7620*/  LEA R14, P4, R15.reuse, R12, 0x1 ;  /* 0x0000000c0f0e7211 */ /* 0x040fe400078808ff */
[----:B------:R-:W-:Y:S02]  /*7630*/  F2FP.F16.F32.PACK_AB R129, RZ, R129 ;  /* 0x00000081ff81723e */ /* 0x000fe400000000ff */
[----:B------:R-:W-:Y:S02]  /*7640*/  LEA.HI.X R15, R15, R13, R128, 0x1, P4 ;  /* 0x0000000d0f0f7211 */ /* 0x000fe400020f0c80 */
[----:B------:R-:W-:-:S05]  /*7650*/  PRMT R154, R129, 0x7610, R154 ;  /* 0x00007610819a7816 */ /* 0x000fca000000009a */
[----:B------:R0:W-:Y:S04]  /*7660*/  @P2 STG.E.U16 desc[UR40][R6.64+0x2], R154 ;  /* 0x0000029a06002986 */ /* 0x0001e8000c101528 */
[----:B------:R2:W3:Y:S01]  /*7670*/  @P1 LDG.E.LTC128B.U16 R152, desc[UR40][R14.64] ;  /* 0x000000280e981981 */ /* 0x0004e2000c1e1520 */
[C---:B------:R-:W-:Y:S01]  /*7680*/  IMAD.SHL.U32 R153, R4.reuse, 0x10, RZ ;  /* 0x0000001004997824 */ /* 0x040fe200078e00ff */
[----:B------:R-:W-:Y:S01]  /*7690*/  SHF.L.U64.HI R155, R4, 0x4, R5 ;  /* 0x00000004049b7819 */ /* 0x000fe20000010205 */
[----:B------:R-:W-:Y:S01]  /*76a0*/  BSSY B1, `(.L_x_36) ;  /* 0x0000011000017945 */ /* 0x000fe20003800000 */
[----:B------:R-:W-:-:S05]  /*76b0*/  IADD3 R156, P2, R10, R158, RZ ;  /* 0x0000009e0a9c7210 */ /* 0x000fca0007f5e0ff */
[----:B------:R-:W-:Y:S01]  /*76c0*/  IMAD.X R157, R11, 0x1, R161, P2 ;  /* 0x000000010b9d7824 */ /* 0x000fe200010e06a1 */
[----:B------:R-:W-:Y:S01]  /*76d0*/  ISETP.GT.AND P2, PT, R0, 0x8, P3 ;  /* 0x000000080000780c */ /* 0x000fe20001f44270 */
[----:B------:R-:W-:-:S03]  /*76e0*/  IMAD.WIDE.U32 R156, R137, R20, R156 ;  /* 0x00000014899c7225 */ /* 0x000fc600078e009c */
[----:B--2---:R-:W-:Y:S01]  /*76f0*/  LEA R14, P5, R156, R12, 0x1 ;  /* 0x0000000c9c0e7211 */ /* 0x004fe200078a08ff */
[----:B---3--:R-:W-:-:S05]  /*7700*/  HADD2.F32 R128, -RZ, R152.H0_H0 ;  /* 0x20000098ff807230 */ /* 0x008fca0000004100 */
[----:B------:R-:W-:Y:S01]  /*7710*/  FMUL R129, R128, R139 ;  /* 0x0000008b80817220 */ /* 0x000fe20000400000 */
[----:B------:R-:W-:-:S03]  /*7720*/  IADD3 R128, P4, R153, R6, RZ ;  /* 0x0000000699807210 */ /* 0x000fc60007f9e0ff */
[----:B------:R-:W-:Y:S01]  /*7730*/  FFMA R129, R130, R138, R129 ;  /* 0x0000008a82817223 */ /* 0x000fe20000000081 */
[----:B------:R-:W-:-:S04]  /*7740*/  IMAD.IADD R130, R21, 0x1, R157 ;  /* 0x0000000115827824 */ /* 0x000fc800078e029d */
[----:B0-----:R-:W-:Y:S01]  /*7750*/  F2FP.F16.F32.PACK_AB R154, RZ, R129 ;  /* 0x00000081ff9a723e */ /* 0x001fe200000000ff */
[----:B------:R-:W-:Y:S01]  /*7760*/  IMAD.X R129, R155, 0x1, R7, P4 ;  /* 0x000000019b817824 */ /* 0x000fe200020e0607 */
[----:B------:R-:W-:-:S04]  /*7770*/  LEA.HI.X R15, R156, R13, R130, 0x1, P5 ;  /* 0x0000000d9c0f7211 */ /* 0x000fc800028f0c82 */
[----:B------:R0:W-:Y:S01]  /*7780*/  @P1 STG.E.U16 desc[UR40][R128.64], R154 ;  /* 0x0000009a80001986 */ /* 0x0001e2000c101528 */
[----:B------:R-:W-:Y:S05]  /*7790*/  @!P2 BRA `(.L_x_37) ;  /* 0x000000000004a947 */ /* 0x000fea0003800000 */
[----:B------:R2:W5:Y:S02]  /*77a0*/  LDG.E.LTC128B.U16 R152, desc[UR40][R14.64+0x2] ;  /* 0x000002280e987981 */ /* 0x000564000c1e1520 */
.L_x_37:
[----:B------:R-:W-:Y:S05]  /*77b0*/  BSYNC B1 ;  /* 0x0000000000017941 */ /* 0x000fea0003800000 */
.L_x_36:
[----:B-----5:R-:W-:Y:S01]  /*77c0*/  HADD2.F32 R130, -RZ, R152.H0_H0 ;  /* 0x20000098ff827230 */ /* 0x020fe20000004100 */
[----:B------:R-:W-:Y:S01]  /*77d0*/  ISETP.GT.AND P1, PT, R3, 0x8, PT ;  /* 0x000000080300780c */ /* 0x000fe20003f24270 */
[----:B------:R-:W-:Y:S01]  /*77e0*/  BSSY B1, `(.L_x_38) ;  /* 0x000000c000017945 */ /* 0x000fe20003800000 */
[----:B------:R-:W-:Y:S02]  /*77f0*/  IMAD R157, R143, 0x78, RZ ;  /* 0x000000788f9d7824 */ /* 0x000fe400078e02ff */
[----:B------:R-:W-:Y:S01]  /*7800*/  FMUL R130, R130, R139 ;  /* 0x0000008b82827220 */ /* 0x000fe20000400000 */
[----:B------:R-:W-:-:S03]  /*7810*/  ISETP.GT.AND P4, PT, R0, RZ, P1 ;  /* 0x000000ff0000720c */ /* 0x000fc60000f84270 */
[----:B------:R-:W-:Y:S01]  /*7820*/  FFMA R130, R131, R138, R130 ;  /* 0x0000008a83827223 */ /* 0x000fe20000000082 */
[----:B------:R-:W-:-:S04]  /*7830*/  IMAD.MOV.U32 R131, RZ, RZ, R161 ;  /* 0x000000ffff837224 */ /* 0x000fc800078e00a1 */
[----:B------:R-:W-:-:S04]  /*7840*/  F2FP.F16.F32.PACK_AB R130, RZ, R130 ;  /* 0x00000082ff82723e */ /* 0x000fc800000000ff */
[----:B0-----:R-:W-:Y:S01]  /*7850*/  PRMT R154, R130, 0x7610, R154 ;  /* 0x00007610829a7816 */ /* 0x001fe2000000009a */
[----:B------:R-:W-:-:S04]  /*7860*/  IMAD.MOV.U32 R130, RZ, RZ, R158 ;  /* 0x000000ffff827224 */ /* 0x000fc800078e009e */
[----:B------:R0:W-:Y:S01]  /*7870*/  @P2 STG.E.U16 desc[UR40][R128.64+0x2], R154 ;  /* 0x0000029a80002986 */ /* 0x0001e2000c101528 */
[----:B------:R-:W-:Y:S05]  /*7880*/  @!P4 BRA `(.L_x_39) ;  /* 0x000000000004c947 */ /* 0x000fea0003800000 */
[----:B------:R3:W5:Y:S02]  /*7890*/  LDG.E.LTC128B.U16 R152, desc[UR40][R8.64+0x10] ;  /* 0x0000102808987981 */ /* 0x000764000c1e1520 */
.L_x_39:
[----:B------:R-:W-:Y:S05]  /*78a0*/  BSYNC B1 ;  /* 0x0000000000017941 */ /* 0x000fea0003800000 */
.L_x_38:
[----:B0----5:R-:W-:Y:S01]  /*78b0*/  HADD2.F32 R154, -RZ, R152.H0_H0 ;  /* 0x20000098ff9a7230 */ /* 0x021fe20000004100 */
[----:B------:R-:W-:Y:S01]  /*78c0*/  BSSY B1, `(.L_x_40) ;  /* 0x000000d000017945 */ /* 0x000fe20003800000 */
[----:B------:R-:W-:-:S04]  /*78d0*/  IMAD.WIDE.U32 R130, R142, 0x78, R130 ;  /* 0x000000788e827825 */ /* 0x000fc800078e0082 */
[----:B------:R-:W-:Y:S01]  /*78e0*/  FMUL R143, R154, R139 ;  /* 0x0000008b9a8f7220 */ /* 0x000fe20000400000 */
[----:B------:R-:W-:Y:S01]  /*78f0*/  IMAD.IADD R159, R131, 0x1, R157 ;  /* 0x00000001839f7824 */ /* 0x000fe200078e029d */
[----:B------:R-:W-:Y:S02]  /*7900*/  IADD3 R154, P2, P5, R148, R130, R144 ;  /* 0x00000082949a7210 */ /* 0x000fe40007d5e090 */
[----:B------:R-:W-:Y:S02]  /*7910*/  FFMA R143, R132, R138, R143 ;  /* 0x0000008a848f7223 */ /* 0x000fe4000000008f */
[----:B------:R-:W-:Y:S02]  /*7920*/  IADD3.X R156, R147, R159, R145, P2, P5 ;  /* 0x0000009f939c7210 */ /* 0x000fe400017ea491 */
[----:B------:R-:W-:Y:S02]  /*7930*/  ISETP.GT.AND P2, PT, R3, 0x9, PT ;  /* 0x000000090300780c */ /* 0x000fe40003f44270 */
[----:B------:R-:W-:-:S02]  /*7940*/  F2FP.F16.F32.PACK_AB R143, RZ, R143 ;  /* 0x0000008fff8f723e */ /* 0x000fc400000000ff */
[----:B------:R-:W-:-:S03]  /*7950*/  ISETP.GT.AND P5, PT, R0, RZ, P2 ;  /* 0x000000ff0000720c */ /* 0x000fc600017a4270 */
[----:B------:R0:W-:Y:S10]  /*7960*/  @P4 STG.E.U16 desc[UR40][R6.64+0x10], R143 ;  /* 0x0000108f06004986 */ /* 0x0001f4000c101528 */
[----:B------:R-:W-:Y:S05]  /*7970*/  @!P5 BRA `(.L_x_41) ;  /* 0x000000000004d947 */ /* 0x000fea0003800000 */
[----:B------:R4:W5:Y:S02]  /*7980*/  LDG.E.LTC128B.U16 R152, desc[UR40][R8.64+0x12] ;  /* 0x0000122808987981 */ /* 0x000964000c1e1520 */
.L_x_41:
[----:B------:R-:W-:Y:S05]  /*7990*/  BSYNC B1 ;  /* 0x0000000000017941 */ /* 0x000fea0003800000 */
.L_x_40:
[----:B-----5:R-:W-:Y:S01]  /*79a0*/  HADD2.F32 R132, -RZ, R152.H0_H0 ;  /* 0x20000098ff847230 */ /* 0x020fe20000004100 */
[----:B------:R-:W-:Y:S01]  /*79b0*/  ISETP.GT.AND P4, PT, R0, 0x8, P1 ;  /* 0x000000080000780c */ /* 0x000fe20000f84270 */
[----:B------:R-:W-:Y:S03]  /*79c0*/  BSSY B1, `(.L_x_42) ;  /* 0x0000007000017945 */ /* 0x000fe60003800000 */
[----:B------:R-:W-:-:S04]  /*79d0*/  FMUL R132, R132, R139 ;  /* 0x0000008b84847220 */ /* 0x000fc80000400000 */
[----:B------:R-:W-:-:S05]  /*79e0*/  FFMA R132, R133, R138, R132 ;  /* 0x0000008a85847223 */ /* 0x000fca0000000084 */
[----:B------:R-:W-:-:S05]  /*79f0*/  F2FP.F16.F32.PACK_AB R132, RZ, R132 ;  /* 0x00000084ff84723e */ /* 0x000fca00000000ff */
[----:B------:R0:W-:Y:S01]  /*7a00*/  @P5 STG.E.U16 desc[UR40][R6.64+0x12], R132 ;  /* 0x0000128406005986 */ /* 0x0001e2000c101528 */
[----:B------:R-:W-:Y:S05]  /*7a10*/  @!P4 BRA `(.L_x_43) ;  /* 0x000000000004c947 */ /* 0x000fea0003800000 */
[----:B------:R0:W5:Y:S02]  /*7a20*/  LDG.E.LTC128B.U16 R152, desc[UR40][R14.64+0x10] ;  /* 0x000010280e987981 */ /* 0x000164000c1e1520 */
.L_x_43:
[----:B------:R-:W-:Y:S05]  /*7a30*/  BSYNC B1 ;  /* 0x0000000000017941 */ /* 0x000fea0003800000 */
.L_x_42:
[----:B0----5:R-:W-:Y:S01]  /*7a40*/  HADD2.F32 R132, -RZ, R152.H0_H0 ;  /* 0x20000098ff847230 */ /* 0x021fe20000004100 */
        /* <DEDUP_REMOVED lines=8> */
.L_x_45:
[----:B------:R-:W-:Y:S05]  /*7ad0*/  BSYNC B1 ;  /* 0x0000000000017941 */ /* 0x000fea0003800000 */
.L_x_44:
[----:B-----5:R-:W-:Y:S01]  /*7ae0*/  HADD2.F32 R132, -RZ, R152.H0_H0 ;  /* 0x20000098ff847230 */ /* 0x020fe20000004100 */
[----:B------:R-:W-:-:S04]  /*7af0*/  IADD3 R131, P4, R148, R130, RZ ;  /* 0x0000008294837210 */ /* 0x000fc80007f9e0ff */
[----:B------:R-:W-:Y:S01]  /*7b00*/  FMUL R132, R132, R139 ;  /* 0x0000008b84847220 */ /* 0x000fe20000400000 */
[----:B------:R-:W-:Y:S01]  /*7b10*/  IMAD.X R146, R159, 0x1, R147, P4 ;  /* 0x000000019f927824 */ /* 0x000fe200020e0693 */
[----:B------:R-:W-:Y:S02]  /*7b20*/  LEA R130, P4, R131, R12, 0x1 ;  /* 0x0000000c83827211 */ /* 0x000fe400078808ff */
[----:B------:R-:W-:Y:S02]  /*7b30*/  FFMA R132, R135, R138, R132 ;  /* 0x0000008a87847223 */ /* 0x000fe40000000084 */
[----:B------:R-:W-:-:S03]  /*7b40*/  LEA.HI.X R131, R131, R13, R146, 0x1, P4 ;  /* 0x0000000d83837211 */ /* 0x000fc600020f0c92 */
[----:B------:R-:W-:-:S04]  /*7b50*/  F2FP.F16.F32.PACK_AB R132, RZ, R132 ;  /* 0x00000084ff84723e */ /* 0x000fc800000000ff */
[----:B0-----:R-:W-:-:S05]  /*7b60*/  PRMT R133, R132, 0x7610, R133 ;  /* 0x0000761084857816 */ /* 0x001fca0000000085 */
[----:B------:R0:W-:Y:S01]  /*7b70*/  @P5 STG.E.U16 desc[UR40][R128.64+0x12], R133 ;  /* 0x0000128580005986 */ /* 0x0001e2000c101528 */
[----:B------:R-:W-:-:S13]  /*7b80*/  ISETP.GT.AND P5, PT, R0, 0x80, P0 ;  /* 0x000000800000780c */ /* 0x000fda00007a4270 */
[----:B------:R1:W2:Y:S01]  /*7b90*/  @P5 LDG.E.LTC128B.U16 R152, desc[UR40][R130.64] ;  /* 0x0000002882985981 */ /* 0x0002a2000c1e1520 */
[----:B------:R-:W-:Y:S01]  /*7ba0*/  IMAD.WIDE.U32 R146, R142, 0x78, R144 ;  /* 0x000000788e927825 */ /* 0x000fe200078e0090 */
[----:B------:R-:W-:Y:S03]  /*7bb0*/  BSSY B1, `(.L_x_46) ;  /* 0x0000016000017945 */ /* 0x000fe60003800000 */
[----:B------:R-:W-:Y:S02]  /*7bc0*/  IMAD.IADD R149, R157, 0x1, R147 ;  /* 0x000000019d957824 */ /* 0x000fe400078e0293 */
[----:B------:R-:W-:Y:S02]  /*7bd0*/  IMAD.MOV.U32 R148, RZ, RZ, R146 ;  /* 0x000000ffff947224 */ /* 0x000fe400078e0092 */
[----:B------:R-:W-:Y:S02]  /*7be0*/  IMAD R5, R5, 0xf0, RZ ;  /* 0x000000f005057824 */ /* 0x000fe400078e02ff */
[----:B0-----:R-:W-:-:S03]  /*7bf0*/  IMAD.WIDE.U32 R132, R140, R142, R148 ;  /* 0x0000008e8c847225 */ /* 0x001fc600078e0094 */
[----:B------:R-:W-:-:S04]  /*7c00*/  IADD3 R134, P4, R10, R132, RZ ;  /* 0x000000840a867210 */ /* 0x000fc80007f9e0ff */
[----:B------:R-:W-:-:S03]  /*7c10*/  IADD3.X R135, R11, R151, R133, P4, !PT ;  /* 0x000000970b877210 */ /* 0x000fc600027fe485 */
[----:B------:R-:W-:-:S04]  /*7c20*/  IMAD.WIDE.U32 R134, R137, R20, R134 ;  /* 0x0000001489867225 */ /* 0x000fc800078e0086 */
[----:B-1----:R-:W-:Y:S01]  /*7c30*/  IMAD.IADD R131, R21, 0x1, R135 ;  /* 0x0000000115837824 */ /* 0x002fe200078e0287 */
[----:B------:R-:W-:-:S04]  /*7c40*/  LEA R130, P4, R134, R12, 0x1 ;  /* 0x0000000c86827211 */ /* 0x000fc800078808ff */
[----:B------:R-:W-:Y:S02]  /*7c50*/  LEA.HI.X R131, R134, R13, R131, 0x1, P4 ;  /* 0x0000000d86837211 */ /* 0x000fe400020f0c83 */
[----:B------:R-:W-:Y:S01]  /*7c60*/  ISETP.GT.AND P4, PT, R0, 0x80, P3 ;  /* 0x000000800000780c */ /* 0x000fe20001f84270 */
[----:B--2---:R-:W-:-:S05]  /*7c70*/  HADD2.F32 R132, -RZ, R152.H0_H0 ;  /* 0x20000098ff847230 */ /* 0x004fca0000004100 */
[----:B------:R-:W-:-:S04]  /*7c80*/  FMUL R133, R132, R139 ;  /* 0x0000008b84857220 */ /* 0x000fc80000400000 */
[----:B------:R-:W-:Y:S01]  /*7c90*/  FFMA R120, R120, R138, R133 ;  /* 0x0000008a78787223 */ /* 0x000fe20000000085 */
[----:B------:R-:W-:-:S04]  /*7ca0*/  IMAD.WIDE.U32 R132, R4, 0xf0, R128 ;  /* 0x000000f004847825 */ /* 0x000fc800078e0080 */
[----:B------:R-:W-:Y:S01]  /*7cb0*/  F2FP.F16.F32.PACK_AB R120, RZ, R120 ;  /* 0x00000078ff78723e */ /* 0x000fe200000000ff */
[----:B------:R-:W-:Y:S02]  /*7cc0*/  IMAD.IADD R135, R133, 0x1, R5 ;  /* 0x0000000185877824 */ /* 0x000fe400078e0205 */
[----:B------:R-:W-:-:S05]  /*7cd0*/  @P5 IMAD.MOV.U32 R134, RZ, RZ, R132 ;  /* 0x000000ffff865224 */ /* 0x000fca00078e0084 */
[----:B------:R0:W-:Y:S01]  /*7ce0*/  @P5 STG.E.U16 desc[UR40][R134.64], R120 ;  /* 0x0000007886005986 */ /* 0x0001e2000c101528 */
[----:B------:R-:W-:Y:S05]  /*7cf0*/  @!P4 BRA `(.L_x_47) ;  /* 0x000000000004c947 */ /* 0x000fea0003800000 */
[----:B------:R1:W5:Y:S02]  /*7d00*/  LDG.E.LTC128B.U16 R152, desc[UR40][R130.64+0x2] ;  /* 0x0000022882987981 */ /* 0x000364000c1e1520 */
.L_x_47:
[----:B------:R-:W-:Y:S05]  /*7d10*/  BSYNC B1 ;  /* 0x0000000000017941 */ /* 0x000fea0003800000 */
.L_x_46:
[----:B0----5:R-:W-:Y:S01]  /*7d20*/  HADD2.F32 R120, -RZ, R152.H0_H0 ;  /* 0x20000098ff787230 */ /* 0x021fe20000004100 */
[----:B------:R-:W-:Y:S01]  /*7d30*/  IADD3 R146, P5, R144, R146, RZ ;  /* 0x0000009290927210 */ /* 0x000fe20007fbe0ff */
[----:B------:R-:W-:Y:S01]  /*7d40*/  @P4 IMAD.MOV.U32 R144, RZ, RZ, R132 ;  /* 0x000000ffff904224 */ /* 0x000fe200078e0084 */
[----:B------:R-:W-:Y:S01]  /*7d50*/  ISETP.GT.AND P0, PT, R0, 0x88, P0 ;  /* 0x000000880000780c */ /* 0x000fe20000704270 */
[----:B------:R-:W-:Y:S01]  /*7d60*/  BSSY B1, `(.L_x_48) ;  /* 0x000000e000017945 */ /* 0x000fe20003800000 */
[----:B------:R-:W-:Y:S01]  /*7d70*/  FMUL R120, R120, R139 ;  /* 0x0000008b78787220 */ /* 0x000fe20000400000 */
[----:B------:R-:W-:Y:S02]  /*7d80*/  IMAD.X R147, R149, 0x1, R145, P5 ;  /* 0x0000000195937824 */ /* 0x000fe400028e0691 */
[----:B------:R-:W-:Y:S02]  /*7d90*/  @P4 IMAD.MOV.U32 R145, RZ, RZ, R135 ;  /* 0x000000ffff914224 */ /* 0x000fe400078e0087 */
[----:B------:R-:W-:Y:S01]  /*7da0*/  FFMA R120, R121, R138, R120 ;  /* 0x0000008a79787223 */ /* 0x000fe20000000078 */
[----:B------:R-:W-:-:S04]  /*7db0*/  IMAD.WIDE.U32 R140, R140, R142, R146 ;  /* 0x0000008e8c8c7225 */ /* 0x000fc800078e0092 */
[----:B------:R-:W-:Y:S02]  /*7dc0*/  F2FP.F16.F32.PACK_AB R120, RZ, R120 ;  /* 0x00000078ff78723e */ /* 0x000fe400000000ff */
[----:B------:R-:W-:Y:S02]  /*7dd0*/  IADD3 R142, P5, R10, R140, RZ ;  /* 0x0000008c0a8e7210 */ /* 0x000fe40007fbe0ff */
[----:B------:R-:W-:-:S05]  /*7de0*/  PRMT R121, R120, 0x7610, R121 ;  /* 0x0000761078797816 */ /* 0x000fca0000000079 */
[----:B------:R0:W-:Y:S01]  /*7df0*/  @P4 STG.E.U16 desc[UR40][R144.64+0x2], R121 ;  /* 0x0000027990004986 */ /* 0x0001e2000c101528 */
[----:B------:R-:W-:-:S04]  /*7e00*/  LEA R120, P4, R154, R12, 0x1 ;  /* 0x0000000c9a787211 */ /* 0x000fc800078808ff */
[----:B0-----:R-:W-:Y:S01]  /*7e10*/  LEA.HI.X R121, R154, R13, R156, 0x1, P4 ;  /* 0x0000000d9a797211 */ /* 0x001fe200020f0c9c */
[----:B------:R-:W-:Y:S08]  /*7e20*/  @!P0 BRA `(.L_x_49) ;  /* 0x0000000000048947 */ /* 0x000ff00003800000 */
[----:B------:R0:W5:Y:S02]  /*7e30*/  LDG.E.LTC128B.U16 R152, desc[UR40][R120.64] ;  /* 0x0000002878987981 */ /* 0x000164000c1e1520 */
.L_x_49:
[----:B------:R-:W-:Y:S05]  /*7e40*/  BSYNC B1 ;  /* 0x0000000000017941 */ /* 0x000fea0003800000 */
.L_x_48:
[----:B-----5:R-:W-:Y:S01]  /*7e50*/  HADD2.F32 R10, -RZ, R152.H0_H0 ;  /* 0x20000098ff0a7230 */ /* 0x020fe20000004100 */
[----:B------:R-:W-:Y:S01]  /*7e60*/  IADD3.X R143, R11, R151, R141, P5, !PT ;  /* 0x000000970b8f7210 */ /* 0x000fe20002ffe48d */
[----:B------:R-:W-:Y:S01]  /*7e70*/  BSSY B1, `(.L_x_50) ;  /* 0x000000e000017945 */ /* 0x000fe20003800000 */
[----:B------:R-:W-:Y:S02]  /*7e80*/  ISETP.GT.AND P3, PT, R0, 0x88, P3 ;  /* 0x000000880000780c */ /* 0x000fe40001f64270 */
[----:B------:R-:W-:Y:S01]  /*7e90*/  FMUL R11, R10, R139 ;  /* 0x0000008b0a0b7220 */ /* 0x000fe20000400000 */
[----:B------:R-:W-:Y:S01]  /*7ea0*/  IADD3 R10, P4, R153, R132, RZ ;  /* 0x00000084990a7210 */ /* 0x000fe20007f9e0ff */
[----:B0-----:R-:W-:-:S04]  /*7eb0*/  IMAD.WIDE.U32 R120, R137, R20, R142 ;  /* 0x0000001489787225 */ /* 0x001fc800078e008e */
[----:B------:R-:W-:Y:S01]  /*7ec0*/  FFMA R11, R122, R138, R11 ;  /* 0x0000008a7a0b7223 */ /* 0x000fe2000000000b */
[----:B------:R-:W-:Y:S01]  /*7ed0*/  IMAD.IADD R21, R21, 0x1, R121 ;  /* 0x0000000115157824 */ /* 0x000fe200078e0279 */
[----:B------:R-:W-:-:S03]  /*7ee0*/  LEA R12, P5, R120, R12, 0x1 ;  /* 0x0000000c780c7211 */ /* 0x000fc600078a08ff */
[----:B------:R-:W-:Y:S01]  /*7ef0*/  F2FP.F16.F32.PACK_AB R20, RZ, R11 ;  /* 0x0000000bff14723e */ /* 0x000fe200000000ff */
[----:B------:R-:W-:Y:S01]  /*7f00*/  IMAD.X R11, R135, 0x1, R155, P4 ;  /* 0x00000001870b7824 */ /* 0x000fe200020e069b */
[----:B------:R-:W-:-:S04]  /*7f10*/  LEA.HI.X R13, R120, R13, R21, 0x1, P5 ;  /* 0x0000000d780d7211 */ /* 0x000fc800028f0c15 */
[----:B------:R0:W-:Y:S01]  /*7f20*/  @P0 STG.E.U16 desc[UR40][R10.64], R20 ;  /* 0x000000140a000986 */ /* 0x0001e2000c101528 */
[----:B------:R-:W-:Y:S05]  /*7f30*/  @!P3 BRA `(.L_x_51) ;  /* 0x000000000004b947 */ /* 0x000fea0003800000 */
[----:B------:R2:W5:Y:S02]  /*7f40*/  LDG.E.LTC128B.U16 R152, desc[UR40][R12.64+0x2] ;  /* 0x000002280c987981 */ /* 0x000564000c1e1520 */
.L_x_51:
[----:B------:R-:W-:Y:S05]  /*7f50*/  BSYNC B1 ;  /* 0x0000000000017941 */ /* 0x000fea0003800000 */
.L_x_50:
        /* <DEDUP_REMOVED lines=9> */
.L_x_53:
[----:B------:R-:W-:Y:S05]  /*7ff0*/  BSYNC B1 ;  /* 0x0000000000017941 */ /* 0x000fea0003800000 */
.L_x_52:
[----:B0----5:R-:W-:Y:S01]  /*8000*/  HADD2.F32 R20, -RZ, R152.H0_H0 ;  /* 0x20000098ff147230 */ /* 0x021fe20000004100 */
[----:B------:R-:W-:Y:S01]  /*8010*/  ISETP.GT.AND P3, PT, R0, 0x80, P2 ;  /* 0x000000800000780c */ /* 0x000fe20001764270 */
[----:B------:R-:W-:Y:S03]  /*8020*/  BSSY B1, `(.L_x_54) ;  /* 0x000000a000017945 */ /* 0x000fe60003800000 */
[----:B------:R-:W-:Y:S01]  /*8030*/  FMUL R21, R20, R139 ;  /* 0x0000008b14157220 */ /* 0x000fe20000400000 */
[----:B------:R-:W-:-:S03]  /*8040*/  @P0 IMAD.MOV.U32 R20, RZ, RZ, R132 ;  /* 0x000000ffff140224 */ /* 0x000fc600078e0084 */
[----:B------:R-:W-:-:S05]  /*8050*/  FFMA R21, R124, R138, R21 ;  /* 0x0000008a7c157223 */ /* 0x000fca0000000015 */
[----:B------:R-:W-:-:S04]  /*8060*/  F2FP.F16.F32.PACK_AB R21, RZ, R21 ;  /* 0x00000015ff15723e */ /* 0x000fc800000000ff */
[----:B------:R-:W-:Y:S01]  /*8070*/  PRMT R120, R21, 0x7610, R120 ;  /* 0x0000761015787816 */ /* 0x000fe20000000078 */
[----:B------:R-:W-:-:S05]  /*8080*/  @P0 IMAD.MOV.U32 R21, RZ, RZ, R135 ;  /* 0x000000ffff150224 */ /* 0x000fca00078e0087 */
[----:B------:R0:W-:Y:S01]  /*8090*/  @P0 STG.E.U16 desc[UR40][R20.64+0x10], R120 ;  /* 0x0000107814000986 */ /* 0x0001e2000c101528 */
[----:B------:R-:W-:Y:S05]  /*80a0*/  @!P3 BRA `(.L_x_55) ;  /* 0x000000000004b947 */ /* 0x000fea0003800000 */
[----:B------:R0:W5:Y:S02]  /*80b0*/  LDG.E.LTC128B.U16 R152, desc[UR40][R130.64+0x12] ;  /* 0x0000122882987981 */ /* 0x000164000c1e1520 */
.L_x_55:
[----:B------:R-:W-:Y:S05]  /*80c0*/  BSYNC B1 ;  /* 0x0000000000017941 */ /* 0x000fea0003800000 */
.L_x_54:
[----:B0----5:R-:W-:Y:S01]  /*80d0*/  HADD2.F32 R20, -RZ, R152.H0_H0 ;  /* 0x20000098ff147230 */ /* 0x021fe20000004100 */
[----:B------:R-:W-:Y:S01]  /*80e0*/  ISETP.GT.AND P1, PT, R0, 0x88, P1 ;  /* 0x000000880000780c */ /* 0x000fe20000f24270 */
[----:B------:R-:W-:Y:S01]  /*80f0*/  @P3 IMAD.MOV.U32 R133, RZ, RZ, R135 ;  /* 0x000000ffff853224 */ /* 0x000fe200078e0087 */
[----:B------:R-:W-:Y:S02]  /*8100*/  BSSY B1, `(.L_x_56) ;  /* 0x0000007000017945 */ /* 0x000fe40003800000 */
[----:B------:R-:W-:-:S04]  /*8110*/  FMUL R20, R20, R139 ;  /* 0x0000008b14147220 */ /* 0x000fc80000400000 */
[----:B------:R-:W-:-:S05]  /*8120*/  FFMA R20, R125, R138, R20 ;  /* 0x0000008a7d147223 */ /* 0x000fca0000000014 */
[----:B------:R-:W-:-:S05]  /*8130*/  F2FP.F16.F32.PACK_AB R20, RZ, R20 ;  /* 0x00000014ff14723e */ /* 0x000fca00000000ff */
[----:B------:R0:W-:Y:S01]  /*8140*/  @P3 STG.E.U16 desc[UR40][R132.64+0x12], R20 ;  /* 0x0000121484003986 */ /* 0x0001e2000c101528 */
[----:B------:R-:W-:Y:S05]  /*8150*/  @!P1 BRA `(.L_x_57) ;  /* 0x0000000000049947 */ /* 0x000fea0003800000 */
[----:B------:R0:W5:Y:S02]  /*8160*/  LDG.E.LTC128B.U16 R152, desc[UR40][R12.64+0x10] ;  /* 0x000010280c987981 */ /* 0x000164000c1e1520 */
.L_x_57:
[----:B------:R-:W-:Y:S05]  /*8170*/  BSYNC B1 ;  /* 0x0000000000017941 */ /* 0x000fea0003800000 */
.L_x_56:
        /* <DEDUP_REMOVED lines=9> */
.L_x_59:
[----:B------:R-:W-:Y:S05]  /*8210*/  BSYNC B1 ;  /* 0x0000000000017941 */ /* 0x000fea0003800000 */
.L_x_58:
[----:B-----5:R-:W-:Y:S01]  /*8220*/  HADD2.F32 R20, -RZ, R152.H0_H0 ;  /* 0x20000098ff147230 */ /* 0x020fe20000004100 */
[----:B------:R-:W-:Y:S01]  /*8230*/  ISETP.GT.AND P3, PT, R3, 0x10, PT ;  /* 0x000000100300780c */ /* 0x000fe20003f64270 */
[----:B------:R-:W-:Y:S03]  /*8240*/  BSSY B1, `(.L_x_60) ;  /* 0x0000008000017945 */ /* 0x000fe60003800000 */
[----:B------:R-:W-:Y:S01]  /*8250*/  FMUL R20, R20, R139 ;  /* 0x0000008b14147220 */ /* 0x000fe20000400000 */
[----:B------:R-:W-:-:S03]  /*8260*/  ISETP.GT.AND P0, PT, R0, RZ, P3 ;  /* 0x000000ff0000720c */ /* 0x000fc60001f04270 */
[----:B------:R-:W-:-:S05]  /*8270*/  FFMA R20, R127, R138, R20 ;  /* 0x0000008a7f147223 */ /* 0x000fca0000000014 */
[----:B------:R-:W-:-:S05]  /*8280*/  F2FP.F16.F32.PACK_AB R20, RZ, R20 ;  /* 0x00000014ff14723e */ /* 0x000fca00000000ff */
[----:B------:R0:W-:Y:S01]  /*8290*/  @P2 STG.E.U16 desc[UR40][R10.64+0x12], R20 ;  /* 0x000012140a002986 */ /* 0x0001e2000c101528 */
[----:B------:R-:W-:Y:S05]  /*82a0*/  @!P0 BRA `(.L_x_61) ;  /* 0x0000000000048947 */ /* 0x000fea0003800000 */
[----:B------:R0:W5:Y:S02]  /*82b0*/  LDG.E.LTC128B.U16 R152, desc[UR40][R8.64+0x20] ;  /* 0x0000202808987981 */ /* 0x000164000c1e1520 */
.L_x_61:
[----:B------:R-:W-:Y:S05]  /*82c0*/  BSYNC B1 ;  /* 0x0000000000017941 */ /* 0x000fea0003800000 */
.L_x_60:
[----:B0----5:R-:W-:Y:S01]  /*82d0*/  HADD2.F32 R10, -RZ, R152.H0_H0 ;  /* 0x20000098ff0a7230 */ /* 0x021fe20000004100 */
        /* <DEDUP_REMOVED lines=9> */
.L_x_63:
[----:B------:R-:W-:Y:S05]  /*8370*/  BSYNC B1 ;  /* 0x0000000000017941 */ /* 0x000fea0003800000 */
.L_x_62:
        /* <DEDUP_REMOVED lines=9> */
.L_x_65:
[----:B------:R-:W-:Y:S05]  /*8410*/  BSYNC B1 ;  /* 0x0000000000017941 */ /* 0x000fea0003800000 */
.L_x_64:
        /* <DEDUP_REMOVED lines=9> */
.L_x_67:
[----:B------:R-:W-:Y:S05]  /*84b0*/  BSYNC B1 ;  /* 0x0000000000017941 */ /* 0x000fea0003800000 */
.L_x_66:
        /* <DEDUP_REMOVED lines=10> */
.L_x_69:
[----:B------:R-:W-:Y:S05]  /*8560*/  BSYNC B1 ;  /* 0x0000000000017941 */ /* 0x000fea0003800000 */
.L_x_68:
        /* <DEDUP_REMOVED lines=10> */
.L_x_71:
[----:B------:R-:W-:Y:S05]  /*8610*/  BSYNC B1 ;  /* 0x0000000000017941 */ /* 0x000fea0003800000 */
.L_x_70:
        /* <DEDUP_REMOVED lines=9> */
.L_x_73:
[----:B------:R-:W-:Y:S05]  /*86b0*/  BSYNC B1 ;  /* 0x0000000000017941 */ /* 0x000fea0003800000 */
.L_x_72:
        /* <DEDUP_REMOVED lines=9> */
.L_x_75:
[----:B------:R-:W-:Y:S05]  /*8750*/  BSYNC B1 ;  /* 0x0000000000017941 */ /* 0x000fea0003800000 */
.L_x_74:
        /* <DEDUP_REMOVED lines=9> */
.L_x_77:
[----:B------:R-:W-:Y:S05]  /*87f0*/  BSYNC B1 ;  /* 0x0000000000017941 */ /* 0x000fea0003800000 */
.L_x_76:
[----:B0----5:R-:W-:Y:S01]  /*8800*/  HADD2.F32 R10, -RZ, R152.H0_H0 ;  /* 0x20000098ff0a7230 */ /* 0x021fe20000004100 */
[----:B------:R-:W-:Y:S01]  /*8810*/  ISETP.GT.AND P4, PT, R0, 0x80, P2 ;  /* 0x000000800000780c */ /* 0x000fe20001784270 */
[----:B------:R-:W-:Y:S03]  /*8820*/  BSSY B1, `(.L_x_78) ;  /* 0x000000a000017945 */ /* 0x000fe60003800000 */
[----:B------:R-:W-:-:S04]  /*8830*/  FMUL R11, R10, R139 ;  /* 0x0000008b0a0b7220 */ /* 0x000fc80000400000 */
[----:B------:R-:W-:Y:S01]  /*8840*/  FFMA R104, R104, R138, R11 ;  /* 0x0000008a68687223 */ /* 0x000fe2000000000b */
[----:B------:R-:W-:-:S04]  /*8850*/  IMAD.WIDE.U32 R10, R4, 0xf0, R128 ;  /* 0x000000f0040a7825 */ /* 0x000fc800078e0080 */
[----:B------:R-:W-:Y:S01]  /*8860*/  F2FP.F16.F32.PACK_AB R104, RZ, R104 ;  /* 0x00000068ff68723e */ /* 0x000fe200000000ff */
[----:B------:R-:W-:Y:S02]  /*8870*/  IMAD.IADD R5, R5, 0x1, R11 ;  /* 0x0000000105057824 */ /* 0x000fe400078e020b */
[----:B------:R-:W-:-:S05]  /*8880*/  IMAD.MOV.U32 R4, RZ, RZ, R10 ;  /* 0x000000ffff047224 */ /* 0x000fca00078e000a */
[----:B------:R0:W-:Y:S01]  /*8890*/  @P5 STG.E.U16 desc[UR40][R4.64+0x20], R104 ;  /* 0x0000206804005986 */ /* 0x0001e2000c101528 */
[----:B------:R-:W-:Y:S05]  /*88a0*/  @!P4 BRA `(.L_x_79) ;  /* 0x000000000004c947 */ /* 0x000fea0003800000 */
[----:B------:R0:W5:Y:S02]  /*88b0*/  LDG.E.LTC128B.U16 R152, desc[UR40][R130.64+0x22] ;  /* 0x0000222882987981 */ /* 0x000164000c1e1520 */
.L_x_79:
[----:B------:R-:W-:Y:S05]  /*88c0*/  BSYNC B1 ;  /* 0x0000000000017941 */ /* 0x000fea0003800000 */
.L_x_78:
        /* <DEDUP_REMOVED lines=9> */
.L_x_81:
[----:B------:R-:W-:Y:S05]  /*8960*/  BSYNC B1 ;  /* 0x0000000000017941 */ /* 0x000fea0003800000 */
.L_x_80:
[----:B0----5:R-:W-:Y:S01]  /*8970*/  HADD2.F32 R20, -RZ, R152.H0_H0 ;  /* 0x20000098ff147230 */ /* 0x021fe20000004100 */
[----:B------:R-:W-:Y:S01]  /*8980*/  IADD3 R10, P4, R153, R10, RZ ;  /* 0x0000000a990a7210 */ /* 0x000fe20007f9e0ff */
[----:B------:R-:W-:Y:S01]  /*8990*/  BSSY B1, `(.L_x_82) ;  /* 0x0000009000017945 */ /* 0x000fe20003800000 */
[----:B------:R-:W-:Y:S02]  /*89a0*/  ISETP.GT.AND P2, PT, R0, 0x88, P2 ;  /* 0x000000880000780c */ /* 0x000fe40001744270 */
[----:B------:R-:W-:-:S04]  /*89b0*/  FMUL R11, R20, R139 ;  /* 0x0000008b140b7220 */ /* 0x000fc80000400000 */
[----:B------:R-:W-:-:S05]  /*89c0*/  FFMA R11, R106, R138, R11 ;  /* 0x0000008a6a0b7223 */ /* 0x000fca000000000b */
[----:B------:R-:W-:Y:S01]  /*89d0*/  F2FP.F16.F32.PACK_AB R20, RZ, R11 ;  /* 0x0000000bff14723e */ /* 0x000fe200000000ff */
[----:B------:R-:W-:-:S05]  /*89e0*/  IMAD.X R11, R155, 0x1, R5, P4 ;  /* 0x000000019b0b7824 */ /* 0x000fca00020e0605 */
[----:B------:R0:W-:Y:S01]  /*89f0*/  @P3 STG.E.U16 desc[UR40][R10.64+0x20], R20 ;  /* 0x000020140a003986 */ /* 0x0001e2000c101528 */
[----:B------:R-:W-:Y:S05]  /*8a00*/  @!P2 BRA `(.L_x_83) ;  /* 0x000000000004a947 */ /* 0x000fea0003800000 */
[----:B------:R0:W5:Y:S02]  /*8a10*/  LDG.E.LTC128B.U16 R152, desc[UR40][R12.64+0x22] ;  /* 0x000022280c987981 */ /* 0x000164000c1e1520 */
.L_x_83:
[----:B------:R-:W-:Y:S05]  /*8a20*/  BSYNC B1 ;  /* 0x0000000000017941 */ /* 0x000fea0003800000 */
.L_x_82:
        /* <DEDUP_REMOVED lines=9> */
.L_x_85:
[----:B------:R-:W-:Y:S05]  /*8ac0*/  BSYNC B1 ;  /* 0x0000000000017941 */ /* 0x000fea0003800000 */
.L_x_84:
        /* <DEDUP_REMOVED lines=9> */
.L_x_87:
[----:B------:R-:W-:Y:S05]  /*8b60*/  BSYNC B1 ;  /* 0x0000000000017941 */ /* 0x000fea0003800000 */
.L_x_86:
        /* <DEDUP_REMOVED lines=9> */
.L_x_89:
[----:B------:R-:W-:Y:S05]  /*8c00*/  BSYNC B1 ;  /* 0x0000000000017941 */ /* 0x000fea0003800000 */
.L_x_88:
        /* <DEDUP_REMOVED lines=9> */
.L_x_91:
[----:B------:R-:W-:Y:S05]  /*8ca0*/  BSYNC B1 ;  /* 0x0000000000017941 */ /* 0x000fea0003800000 */
.L_x_90:
        /* <DEDUP_REMOVED lines=10> */
.L_x_93:
[----:B------:R-:W-:Y:S05]  /*8d50*/  BSYNC B1 ;  /* 0x0000000000017941 */ /* 0x000fea0003800000 */
.L_x_92:
        /* <DEDUP_REMOVED lines=10> */
.L_x_95:
[----:B------:R-:W-:Y:S05]  /*8e00*/  BSYNC B1 ;  /* 0x0000000000017941 */ /* 0x000fea0003800000 */
.L_x_94:
        /* <DEDUP_REMOVED lines=9> */
.L_x_97:
[----:B------:R-:W-:Y:S05]  /*8ea0*/  BSYNC B1 ;  /* 0x0000000000017941 */ /* 0x000fea0003800000 */
.L_x_96:
        /* <DEDUP_REMOVED lines=9> */
.L_x_99:
[----:B------:R-:W-:Y:S05]  /*8f40*/  BSYNC B1 ;  /* 0x0000000000017941 */ /* 0x000fea0003800000 */
.L_x_98:
        /* <DEDUP_REMOVED lines=10> */
.L_x_101:
[----:B------:R-:W-:Y:S05]  /*8ff0*/  BSYNC B1 ;  /* 0x0000000000017941 */ /* 0x000fea0003800000 */
.L_x_100:
        /* <DEDUP_REMOVED lines=10> */
.L_x_103:
[----:B------:R-:W-:Y:S05]  /*90a0*/  BSYNC B1 ;  /* 0x0000000000017941 */ /* 0x000fea0003800000 */
.L_x_102:
        /* <DEDUP_REMOVED lines=9> */
.L_x_105:
[----:B------:R-:W-:Y:S05]  /*9140*/  BSYNC B1 ;  /* 0x0000000000017941 */ /* 0x000fea0003800000 */
.L_x_104:
        /* <DEDUP_REMOVED lines=9> */
.L_x_107:
[----:B------:R-:W-:Y:S05]  /*91e0*/  BSYNC B1 ;  /* 0x0000000000017941 */ /* 0x000fea0003800000 */
.L_x_106:
        /* <DEDUP_REMOVED lines=9> */
.L_x_109:
[----:B------:R-:W-:Y:S05]  /*9280*/  BSYNC B1 ;  /* 0x0000000000017941 */ /* 0x000fea0003800000 */
.L_x_108:
        /* <DEDUP_REMOVED lines=9> */
.L_x_111:
[----:B------:R-:W-:Y:S05]  /*9320*/  BSYNC B1 ;  /* 0x0000000000017941 */ /* 0x000fea0003800000 */
.L_x_110:
        /* <DEDUP_REMOVED lines=9> */
.L_x_113:
[----:B------:R-:W-:Y:S05]  /*93c0*/  BSYNC B1 ;  /* 0x0000000000017941 */ /* 0x000fea0003800000 */
.L_x_112:
        /* <DEDUP_REMOVED lines=9> */
.L_x_115:
[----:B------:R-:W-:Y:S05]  /*9460*/  BSYNC B1 ;  /* 0x0000000000017941 */ /* 0x000fea0003800000 */
.L_x_114:
        /* <DEDUP_REMOVED lines=9> */
.L_x_117:
[----:B------:R-:W-:Y:S05]  /*9500*/  BSYNC B1 ;  /* 0x0000000000017941 */ /* 0x000fea0003800000 */
.L_x_116:
        /* <DEDUP_REMOVED lines=9> */
.L_x_119:
[----:B------:R-:W-:Y:S05]  /*95a0*/  BSYNC B1 ;  /* 0x0000000000017941 */ /* 0x000fea0003800000 */
.L_x_118:
        /* <DEDUP_REMOVED lines=9> */
.L_x_121:
[----:B------:R-:W-:Y:S05]  /*9640*/  BSYNC B1 ;  /* 0x0000000000017941 */ /* 0x000fea0003800000 */
.L_x_120:
        /* <DEDUP_REMOVED lines=9> */
.L_x_123:
[----:B------:R-:W-:Y:S05]  /*96e0*/  BSYNC B1 ;  /* 0x0000000000017941 */ /* 0x000fea0003800000 */
.L_x_122:
        /* <DEDUP_REMOVED lines=10> */
.L_x_125:
[----:B------:R-:W-:Y:S05]  /*9790*/  BSYNC B1 ;  /* 0x0000000000017941 */ /* 0x000fea0003800000 */
.L_x_124:
        /* <DEDUP_REMOVED lines=10> */
.L_x_127:
[----:B------:R-:W-:Y:S05]  /*9840*/  BSYNC B1 ;  /* 0x0000000000017941 */ /* 0x000fea0003800000 */
.L_x_126:
        /* <DEDUP_REMOVED lines=9> */
.L_x_129:
[----:B------:R-:W-:Y:S05]  /*98e0*/  BSYNC B1 ;  /* 0x0000000000017941 */ /* 0x000fea0003800000 */
.L_x_128:
        /* <DEDUP_REMOVED lines=9> */
.L_x_131:
[----:B------:R-:W-:Y:S05]  /*9980*/  BSYNC B1 ;  /* 0x0000000000017941 */ /* 0x000fea0003800000 */
.L_x_130:
        /* <DEDUP_REMOVED lines=10> */
.L_x_133:
[----:B------:R-:W-:Y:S05]  /*9a30*/  BSYNC B1 ;  /* 0x0000000000017941 */ /* 0x000fea0003800000 */
.L_x_132:
        /* <DEDUP_REMOVED lines=10> */
.L_x_135:
[----:B------:R-:W-:Y:S05]  /*9ae0*/  BSYNC B1 ;  /* 0x0000000000017941 */ /* 0x000fea0003800000 */
.L_x_134:
        /* <DEDUP_REMOVED lines=9> */
.L_x_137:
[----:B------:R-:W-:Y:S05]  /*9b80*/  BSYNC B1 ;  /* 0x0000000000017941 */ /* 0x000fea0003800000 */
.L_x_136:
        /* <DEDUP_REMOVED lines=9> */
.L_x_139:
[----:B------:R-:W-:Y:S05]  /*9c20*/  BSYNC B1 ;  /* 0x0000000000017941 */ /* 0x000fea0003800000 */
.L_x_138:
        /* <DEDUP_REMOVED lines=9> */
.L_x_141:
[----:B------:R-:W-:Y:S05]  /*9cc0*/  BSYNC B1 ;  /* 0x0000000000017941 */ /* 0x000fea0003800000 */
.L_x_140:
        /* <DEDUP_REMOVED lines=9> */
.L_x_143:
[----:B------:R-:W-:Y:S05]  /*9d60*/  BSYNC B1 ;  /* 0x0000000000017941 */ /* 0x000fea0003800000 */
.L_x_142:
        /* <DEDUP_REMOVED lines=9> */
.L_x_145:
[----:B------:R-:W-:Y:S05]  /*9e00*/  BSYNC B1 ;  /* 0x0000000000017941 */ /* 0x000fea0003800000 */
.L_x_144:
        /* <DEDUP_REMOVED lines=9> */
.L_x_147:
[----:B------:R-:W-:Y:S05]  /*9ea0*/  BSYNC B1 ;  /* 0x0000000000017941 */ /* 0x000fea0003800000 */
.L_x_146:
        /* <DEDUP_REMOVED lines=9> */
.L_x_149:
[----:B------:R-:W-:Y:S05]  /*9f40*/  BSYNC B1 ;  /* 0x0000000000017941 */ /* 0x000fea0003800000 */
.L_x_148:
        /* <DEDUP_REMOVED lines=9> */
.L_x_151:
[----:B------:R-:W-:Y:S05]  /*9fe0*/  BSYNC B1 ;  /* 0x0000000000017941 */ /* 0x000fea0003800000 */
.L_x_150:
        /* <DEDUP_REMOVED lines=9> */
.L_x_153:
[----:B------:R-:W-:Y:S05]  /*a080*/  BSYNC B1 ;  /* 0x0000000000017941 */ /* 0x000fea0003800000 */
.L_x_152:
        /* <DEDUP_REMOVED lines=9> */
.L_x_155:
[----:B------:R-:W-:Y:S05]  /*a120*/  BSYNC B1 ;  /* 0x0000000000017941 */ /* 0x000fea0003800000 */
.L_x_154:
        /* <DEDUP_REMOVED lines=10> */
.L_x_157:
[----:B------:R-:W-:Y:S05]  /*a1d0*/  BSYNC B1 ;  /* 0x0000000000017941 */ /* 0x000fea0003800000 */
.L_x_156:
        /* <DEDUP_REMOVED lines=10> */
.L_x_159:
[----:B------:R-:W-:Y:S05]  /*a280*/  BSYNC B1 ;  /* 0x0000000000017941 */ /* 0x000fea0003800000 */
.L_x_158:
        /* <DEDUP_REMOVED lines=9> */
.L_x_161:
[----:B------:R-:W-:Y:S05]  /*a320*/  BSYNC B1 ;  /* 0x0000000000017941 */ /* 0x000fea0003800000 */
.L_x_160:
        /* <DEDUP_REMOVED lines=9> */
.L_x_163:
[----:B------:R-:W-:Y:S05]  /*a3c0*/  BSYNC B1 ;  /* 0x0000000000017941 */ /* 0x000fea0003800000 */
.L_x_162:
        /* <DEDUP_REMOVED lines=10> */
.L_x_165:
[----:B------:R-:W-:Y:S05]  /*a470*/  BSYNC B1 ;  /* 0x0000000000017941 */ /* 0x000fea0003800000 */
.L_x_164:
        /* <DEDUP_REMOVED lines=10> */
.L_x_167:
[----:B------:R-:W-:Y:S05]  /*a520*/  BSYNC B1 ;  /* 0x0000000000017941 */ /* 0x000fea0003800000 */
.L_x_166:
        /* <DEDUP_REMOVED lines=9> */
.L_x_169:
[----:B------:R-:W-:Y:S05]  /*a5c0*/  BSYNC B1 ;  /* 0x0000000000017941 */ /* 0x000fea0003800000 */
.L_x_168:
        /* <DEDUP_REMOVED lines=9> */
.L_x_171:
[----:B------:R-:W-:Y:S05]  /*a660*/  BSYNC B1 ;  /* 0x0000000000017941 */ /* 0x000fea0003800000 */
.L_x_170:
        /* <DEDUP_REMOVED lines=9> */
.L_x_173:
[----:B------:R-:W-:Y:S05]  /*a700*/  BSYNC B1 ;  /* 0x0000000000017941 */ /* 0x000fea0003800000 */
.L_x_172:
        /* <DEDUP_REMOVED lines=9> */
.L_x_175:
[----:B------:R-:W-:Y:S05]  /*a7a0*/  BSYNC B1 ;  /* 0x0000000000017941 */ /* 0x000fea0003800000 */
.L_x_174:
        /* <DEDUP_REMOVED lines=9> */
.L_x_177:
[----:B------:R-:W-:Y:S05]  /*a840*/  BSYNC B1 ;  /* 0x0000000000017941 */ /* 0x000fea0003800000 */
.L_x_176:
        /* <DEDUP_REMOVED lines=9> */
.L_x_179:
[----:B------:R-:W-:Y:S05]  /*a8e0*/  BSYNC B1 ;  /* 0x0000000000017941 */ /* 0x000fea0003800000 */
.L_x_178:
        /* <DEDUP_REMOVED lines=9> */
.L_x_181:
[----:B------:R-:W-:Y:S05]  /*a980*/  BSYNC B1 ;  /* 0x0000000000017941 */ /* 0x000fea0003800000 */
.L_x_180:
        /* <DEDUP_REMOVED lines=9> */
.L_x_183:
[----:B------:R-:W-:Y:S05]  /*aa20*/  BSYNC B1 ;  /* 0x0000000000017941 */ /* 0x000fea0003800000 */
.L_x_182:
        /* <DEDUP_REMOVED lines=9> */
.L_x_185:
[----:B------:R-:W-:Y:S05]  /*aac0*/  BSYNC B1 ;  /* 0x0000000000017941 */ /* 0x000fea0003800000 */
.L_x_184:
        /* <DEDUP_REMOVED lines=9> */
.L_x_187:
[----:B------:R-:W-:Y:S05]  /*ab60*/  BSYNC B1 ;  /* 0x0000000000017941 */ /* 0x000fea0003800000 */
.L_x_186:
        /* <DEDUP_REMOVED lines=10> */
.L_x_189:
[----:B------:R-:W-:Y:S05]  /*ac10*/  BSYNC B1 ;  /* 0x0000000000017941 */ /* 0x000fea0003800000 */
.L_x_188:
        /* <DEDUP_REMOVED lines=10> */
.L_x_191:
[----:B------:R-:W-:Y:S05]  /*acc0*/  BSYNC B1 ;  /* 0x0000000000017941 */ /* 0x000fea0003800000 */
.L_x_190:
        /* <DEDUP_REMOVED lines=9> */
.L_x_193:
[----:B------:R-:W-:Y:S05]  /*ad60*/  BSYNC B1 ;  /* 0x0000000000017941 */ /* 0x000fea0003800000 */
.L_x_192:
        /* <DEDUP_REMOVED lines=9> */
.L_x_195:
[----:B------:R-:W-:Y:S05]  /*ae00*/  BSYNC B1 ;  /* 0x0000000000017941 */ /* 0x000fea0003800000 */
.L_x_194:
        /* <DEDUP_REMOVED lines=10> */
.L_x_197:
[----:B------:R-:W-:Y:S05]  /*aeb0*/  BSYNC B1 ;  /* 0x0000000000017941 */ /* 0x000fea0003800000 */
.L_x_196:
        /* <DEDUP_REMOVED lines=10> */
.L_x_199:
[----:B------:R-:W-:Y:S05]  /*af60*/  BSYNC B1 ;  /* 0x0000000000017941 */ /* 0x000fea0003800000 */
.L_x_198:
        /* <DEDUP_REMOVED lines=9> */
.L_x_201:
[----:B------:R-:W-:Y:S05]  /*b000*/  BSYNC B1 ;  /* 0x0000000000017941 */ /* 0x000fea0003800000 */
.L_x_200:
        /* <DEDUP_REMOVED lines=9> */
.L_x_203:
[----:B------:R-:W-:Y:S05]  /*b0a0*/  BSYNC B1 ;  /* 0x0000000000017941 */ /* 0x000fea0003800000 */
.L_x_202:
        /* <DEDUP_REMOVED lines=9> */
.L_x_205:
[----:B------:R-:W-:Y:S05]  /*b140*/  BSYNC B1 ;  /* 0x0000000000017941 */ /* 0x000fea0003800000 */
.L_x_204:
        /* <DEDUP_REMOVED lines=9> */
.L_x_207:
[----:B------:R-:W-:Y:S05]  /*b1e0*/  BSYNC B1 ;  /* 0x0000000000017941 */ /* 0x000fea0003800000 */
.L_x_206:
        /* <DEDUP_REMOVED lines=9> */
.L_x_209:
[----:B------:R-:W-:Y:S05]  /*b280*/  BSYNC B1 ;  /* 0x0000000000017941 */ /* 0x000fea0003800000 */
.L_x_208:
        /* <DEDUP_REMOVED lines=9> */
.L_x_211:
[----:B------:R-:W-:Y:S05]  /*b320*/  BSYNC B1 ;  /* 0x0000000000017941 */ /* 0x000fea0003800000 */
.L_x_210:
        /* <DEDUP_REMOVED lines=9> */
.L_x_213:
[----:B------:R-:W-:Y:S05]  /*b3c0*/  BSYNC B1 ;  /* 0x0000000000017941 */ /* 0x000fea0003800000 */
.L_x_212:
        /* <DEDUP_REMOVED lines=9> */
.L_x_215:
[----:B------:R-:W-:Y:S05]  /*b460*/  BSYNC B1 ;  /* 0x0000000000017941 */ /* 0x000fea0003800000 */
.L_x_214:
        /* <DEDUP_REMOVED lines=9> */
.L_x_217:
[----:B------:R-:W-:Y:S05]  /*b500*/  BSYNC B1 ;  /* 0x0000000000017941 */ /* 0x000fea0003800000 */
.L_x_216:
        /* <DEDUP_REMOVED lines=9> */
.L_x_219:
[----:B------:R-:W-:Y:S05]  /*b5a0*/  BSYNC B1 ;  /* 0x0000000000017941 */ /* 0x000fea0003800000 */
.L_x_218:
        /* <DEDUP_REMOVED lines=10> */
.L_x_221:
[----:B------:R-:W-:Y:S05]  /*b650*/  BSYNC B1 ;  /* 0x0000000000017941 */ /* 0x000fea0003800000 */
.L_x_220:
        /* <DEDUP_REMOVED lines=10> */
.L_x_223:
[----:B------:R-:W-:Y:S05]  /*b700*/  BSYNC B1 ;  /* 0x0000000000017941 */ /* 0x000fea0003800000 */
.L_x_222:
        /* <DEDUP_REMOVED lines=9> */
.L_x_225:
[----:B------:R-:W-:Y:S05]  /*b7a0*/  BSYNC B1 ;  /* 0x0000000000017941 */ /* 0x000fea0003800000 */
.L_x_224:
        /* <DEDUP_REMOVED lines=9> */
.L_x_227:
[----:B------:R-:W-:Y:S05]  /*b840*/  BSYNC B1 ;  /* 0x0000000000017941 */ /* 0x000fea0003800000 */
.L_x_226:
        /* <DEDUP_REMOVED lines=10> */
.L_x_229:
[----:B------:R-:W-:Y:S05]  /*b8f0*/  BSYNC B1 ;  /* 0x0000000000017941 */ /* 0x000fea0003800000 */
.L_x_228:
        /* <DEDUP_REMOVED lines=10> */
.L_x_231:
[----:B------:R-:W-:Y:S05]  /*b9a0*/  BSYNC B1 ;  /* 0x0000000000017941 */ /* 0x000fea0003800000 */
.L_x_230:
[----:B0--345:R-:W-:Y:S01]  /*b9b0*/  HADD2.F32 R8, -RZ, R152.H0_H0 ;  /* 0x20000098ff087230 */ /* 0x039fe20000004100 */
        /* <DEDUP_REMOVED lines=8> */
.L_x_233:
[----:B------:R-:W-:Y:S05]  /*ba40*/  BSYNC B1 ;  /* 0x0000000000017941 */ /* 0x000fea0003800000 */
.L_x_232:
        /* <DEDUP_REMOVED lines=9> */
.L_x_235:
[----:B------:R-:W-:Y:S05]  /*bae0*/  BSYNC B1 ;  /* 0x0000000000017941 */ /* 0x000fea0003800000 */
.L_x_234:
        /* <DEDUP_REMOVED lines=9> */
.L_x_237:
[----:B------:R-:W-:Y:S05]  /*bb80*/  BSYNC B1 ;  /* 0x0000000000017941 */ /* 0x000fea0003800000 */
.L_x_236:
        /* <DEDUP_REMOVED lines=9> */
.L_x_239:
[----:B------:R-:W-:Y:S05]  /*bc20*/  BSYNC B1 ;  /* 0x0000000000017941 */ /* 0x000fea0003800000 */
.L_x_238:
        /* <DEDUP_REMOVED lines=9> */
.L_x_241:
[----:B------:R-:W-:Y:S05]  /*bcc0*/  BSYNC B1 ;  /* 0x0000000000017941 */ /* 0x000fea0003800000 */
.L_x_240:
        /* <DEDUP_REMOVED lines=9> */
.L_x_243:
[----:B------:R-:W-:Y:S05]  /*bd60*/  BSYNC B1 ;  /* 0x0000000000017941 */ /* 0x000fea0003800000 */
.L_x_242:
        /* <DEDUP_REMOVED lines=9> */
.L_x_245:
[----:B------:R-:W-:Y:S05]  /*be00*/  BSYNC B1 ;  /* 0x0000000000017941 */ /* 0x000fea0003800000 */
.L_x_244:
        /* <DEDUP_REMOVED lines=9> */
.L_x_247:
[----:B------:R-:W-:Y:S05]  /*bea0*/  BSYNC B1 ;  /* 0x0000000000017941 */ /* 0x000fea0003800000 */
.L_x_246:
        /* <DEDUP_REMOVED lines=9> */
.L_x_249:
[----:B------:R-:W-:Y:S05]  /*bf40*/  BSYNC B1 ;  /* 0x0000000000017941 */ /* 0x000fea0003800000 */
.L_x_248:
        /* <DEDUP_REMOVED lines=9> */
.L_x_251:
[----:B------:R-:W-:Y:S05]  /*bfe0*/  BSYNC B1 ;  /* 0x0000000000017941 */ /* 0x000fea0003800000 */
.L_x_250:
[----:B------:R-:W-:Y:S05]  /*bff0*/  @!P0 BRA `(.L_x_252) ;  /* 0x0000001c00e08947 */ /* 0x000fea0003800000 */
[----:B-----5:R-:W-:-:S05]  /*c000*/  HADD2.F32 R152, -RZ, R152.H0_H0 ;  /* 0x20000098ff987230 */ /* 0x020fca0000004100 */
[----:B------:R-:W-:-:S04]  /*c010*/  FMUL R152, R152, R139 ;  /* 0x0000008b98987220 */ /* 0x000fc80000400000 */
[----:B------:R-:W-:-:S05]  /*c020*/  FFMA R152, R31, R138, R152 ;  /* 0x0000008a1f987223 */ /* 0x000fca0000000098 */
[----:B------:R-:W-:-:S05]  /*c030*/  F2FP.F16.F32.PACK_AB R152, RZ, R152 ;  /* 0x00000098ff98723e */ /* 0x000fca00000000ff */
[----:B------:R0:W-:Y:S01]  /*c040*/  STG.E.U16 desc[UR40][R10.64+0xd2], R152 ;  /* 0x0000d2980a007986 */ /* 0x0001e2000c101528 */
[----:B------:R-:W-:Y:S05]  /*c050*/  BRA `(.L_x_252) ;  /* 0x0000001c00c87947 */ /* 0x000fea0003800000 */
.L_x_33:
[----:B------:R-:W-:Y:S01]  /*c060*/  ULDC.64 UR4, c[0x0][0x5c0] ;  /* 0x0001700000047ab9 */ /* 0x000fe20000000a00 */
[-C--:B------:R-:W-:Y:S01]  /*c070*/  FMUL R128, R128, R138.reuse ;  /* 0x0000008a80807220 */ /* 0x080fe20000400000 */
[----:B------:R-:W-:Y:S01]  /*c080*/  LEA R6, P2, R144, UR4, 0x1 ;  /* 0x0000000490067c11 */ /* 0x000fe2000f8408ff */
[----:B------:R-:W-:Y:S01]  /*c090*/  IMAD.SHL.U32 R141, R4, 0x10, RZ ;  /* 0x00000010048d7824 */ /* 0x000fe200078e00ff */
[----:B------:R-:W-:Y:S01]  /*c0a0*/  ISETP.GT.AND P3, PT, R3, 0x1, PT ;  /* 0x000000010300780c */ /* 0x000fe20003f64270 */
[----:B------:R-:W-:Y:S01]  /*c0b0*/  FMUL R129, R129, R138 ;  /* 0x0000008a81817220 */ /* 0x000fe20000400000 */
[----:B------:R-:W-:Y:S01]  /*c0c0*/  F2FP.F16.F32.PACK_AB R128, RZ, R128 ;  /* 0x00000080ff80723e */ /* 0x000fe200000000ff */
[-C--:B------:R-:W-:Y:S01]  /*c0d0*/  FMUL R131, R131, R138.reuse ;  /* 0x0000008a83837220 */ /* 0x080fe20000400000 */
[----:B------:R-:W-:Y:S01]  /*c0e0*/  LEA.HI.X R7, R144, UR5, R153, 0x1, P2 ;  /* 0x0000000590077c11 */ /* 0x000fe200090f0c99 */
[-C--:B------:R-:W-:Y:S01]  /*c0f0*/  FMUL R130, R130, R138.reuse ;  /* 0x0000008a82827220 */ /* 0x080fe20000400000 */
[----:B------:R-:W-:Y:S01]  /*c100*/  ISETP.GT.AND P2, PT, R0, RZ, P3 ;  /* 0x000000ff0000720c */ /* 0x000fe20001f44270 */
[-C--:B------:R-:W-:Y:S01]  /*c110*/  FMUL R133, R133, R138.reuse ;  /* 0x0000008a85857220 */ /* 0x080fe20000400000 */
[----:B------:R-:W-:Y:S01]  /*c120*/  SHF.L.U64.HI R137, R4, 0x4, R5 ;  /* 0x0000000404897819 */ /* 0x000fe20000010205 */
[----:B------:R-:W-:Y:S01]  /*c130*/  @P1 STG.E.U16 desc[UR40][R6.64], R128 ;  /* 0x0000008006001986 */ /* 0x000fe2000c101528 */
[----:B------:R-:W-:Y:S01]  /*c140*/  ISETP.GT.AND P1, PT, R0, 0x8, P3 ;  /* 0x000000080000780c */ /* 0x000fe20001f24270 */
[----:B------:R-:W-:Y:S01]  /*c150*/  FMUL R132, R132, R138 ;  /* 0x0000008a84847220 */ /* 0x000fe20000400000 */
[----:B------:R-:W-:Y:S01]  /*c160*/  IADD3 R8, P4, R141, R6, RZ ;  /* 0x000000068d087210 */ /* 0x000fe20007f9e0ff */
[-C--:B------:R-:W-:Y:S01]  /*c170*/  FMUL R135, R135, R138.reuse ;  /* 0x0000008a87877220 */ /* 0x080fe20000400000 */
[----:B------:R-:W-:Y:S01]  /*c180*/  F2FP.F16.F32.PACK_AB R129, RZ, R129 ;  /* 0x00000081ff81723e */ /* 0x000fe200000000ff */
[----:B------:R-:W-:Y:S01]  /*c190*/  FMUL R134, R134, R138 ;  /* 0x0000008a86867220 */ /* 0x000fe20000400000 */
[----:B------:R-:W-:Y:S01]  /*c1a0*/  F2FP.F16.F32.PACK_AB R131, RZ, R131 ;  /* 0x00000083ff83723e */ /* 0x000fe200000000ff */
[----:B------:R-:W-:Y:S01]  /*c1b0*/  IMAD.X R9, R137, 0x1, R7, P4 ;  /* 0x0000000189097824 */ /* 0x000fe200020e0607 */
[----:B------:R-:W-:Y:S01]  /*c1c0*/  ISETP.GT.AND P5, PT, R0, 0x8, P0 ;  /* 0x000000080000780c */ /* 0x000fe200007a4270 */
[----:B------:R-:W-:Y:S01]  /*c1d0*/  @P2 STG.E.U16 desc[UR40][R6.64+0x2], R129 ;  /* 0x0000028106002986 */ /* 0x000fe2000c101528 */
[----:B------:R-:W-:Y:S01]  /*c1e0*/  F2FP.F16.F32.PACK_AB R130, RZ, R130 ;  /* 0x00000082ff82723e */ /* 0x000fe200000000ff */
[----:B------:R-:W-:Y:S01]  /*c1f0*/  FMUL R120, R120, R138 ;  /* 0x0000008a78787220 */ /* 0x000fe20000400000 */
[C---:B------:R-:W-:Y:S01]  /*c200*/  ISETP.GT.AND P2, PT, R3.reuse, 0x8, PT ;  /* 0x000000080300780c */ /* 0x040fe20003f44270 */
[----:B------:R-:W-:Y:S01]  /*c210*/  @P1 STG.E.U16 desc[UR40][R8.64+0x2], R131 ;  /* 0x0000028308001986 */ /* 0x000fe2000c101528 */
[----:B------:R-:W-:Y:S01]  /*c220*/  ISETP.GT.AND P1, PT, R3, 0x9, PT ;  /* 0x000000090300780c */ /* 0x000fe20003f24270 */
[----:B------:R-:W-:Y:S01]  /*c230*/  IMAD R5, R5, 0xf0, RZ ;  /* 0x000000f005057824 */ /* 0x000fe200078e02ff */
[----:B------:R-:W-:Y:S01]  /*c240*/  F2FP.F16.F32.PACK_AB R133, RZ, R133 ;  /* 0x00000085ff85723e */ /* 0x000fe200000000ff */
[----:B------:R-:W-:Y:S01]  /*c250*/  IMAD.WIDE.U32 R10, R4, 0xf0, R8 ;  /* 0x000000f0040a7825 */ /* 0x000fe200078e0008 */
[----:B------:R-:W-:-:S03]  /*c260*/  ISETP.GT.AND P4, PT, R0, RZ, P1 ;  /* 0x000000ff0000720c */ /* 0x000fc60000f84270 */
[----:B------:R-:W-:Y:S01]  /*c270*/  FMUL R121, R121, R138 ;  /* 0x0000008a79797220 */ /* 0x000fe20000400000 */
[----:B------:R-:W-:Y:S01]  /*c280*/  F2FP.F16.F32.PACK_AB R132, RZ, R132 ;  /* 0x00000084ff84723e */ /* 0x000fe200000000ff */
[----:B------:R-:W-:Y:S01]  /*c290*/  @P5 STG.E.U16 desc[UR40][R8.64], R130 ;  /* 0x0000008208005986 */ /* 0x000fe2000c101528 */
[----:B------:R-:W-:Y:S01]  /*c2a0*/  ISETP.GT.AND P5, PT, R0, RZ, P2 ;  /* 0x000000ff0000720c */ /* 0x000fe200017a4270 */
[----:B------:R-:W-:Y:S01]  /*c2b0*/  IMAD.IADD R11, R5, 0x1, R11 ;  /* 0x00000001050b7824 */ /* 0x000fe200078e020b */
[----:B------:R-:W-:Y:S01]  /*c2c0*/  F2FP.F16.F32.PACK_AB R135, RZ, R135 ;  /* 0x00000087ff87723e */ /* 0x000fe200000000ff */
[----:B------:R-:W-:Y:S01]  /*c2d0*/  FMUL R122, R122, R138 ;  /* 0x0000008a7a7a7220 */ /* 0x000fe20000400000 */
[----:B------:R-:W-:Y:S01]  /*c2e0*/  F2FP.F16.F32.PACK_AB R134, RZ, R134 ;  /* 0x00000086ff86723e */ /* 0x000fe200000000ff */
[----:B------:R-:W-:Y:S01]  /*c2f0*/  FMUL R123, R123, R138 ;  /* 0x0000008a7b7b7220 */ /* 0x000fe20000400000 */
[----:B------:R-:W-:Y:S01]  /*c300*/  F2FP.F16.F32.PACK_AB R120, RZ, R120 ;  /* 0x00000078ff78723e */ /* 0x000fe200000000ff */
[-C--:B------:R-:W-:Y:S01]  /*c310*/  FMUL R124, R124, R138.reuse ;  /* 0x0000008a7c7c7220 */ /* 0x080fe20000400000 */
[----:B------:R-:W-:Y:S01]  /*c320*/  F2FP.F16.F32.PACK_AB R121, RZ, R121 ;  /* 0x00000079ff79723e */ /* 0x000fe200000000ff */
[----:B------:R-:W-:Y:S01]  /*c330*/  @P4 STG.E.U16 desc[UR40][R6.64+0x12], R133 ;  /* 0x0000128506004986 */ /* 0x000fe2000c101528 */
[C---:B------:R-:W-:Y:S01]  /*c340*/  ISETP.GT.AND P4, PT, R0.reuse, 0x8, P1 ;  /* 0x000000080000780c */ /* 0x040fe20000f84270 */
[----:B------:R-:W-:Y:S01]  /*c350*/  FMUL R125, R125, R138 ;  /* 0x0000008a7d7d7220 */ /* 0x000fe20000400000 */
[----:B------:R-:W-:Y:S01]  /*c360*/  F2FP.F16.F32.PACK_AB R122, RZ, R122 ;  /* 0x0000007aff7a723e */ /* 0x000fe200000000ff */
[----:B------:R-:W-:Y:S01]  /*c370*/  @P5 STG.E.U16 desc[UR40][R6.64+0x10], R132 ;  /* 0x0000108406005986 */ /* 0x000fe2000c101528 */
[----:B------:R-:W-:Y:S01]  /*c380*/  ISETP.GT.AND P5, PT, R0, 0x8, P2 ;  /* 0x000000080000780c */ /* 0x000fe200017a4270 */
[-C--:B------:R-:W-:Y:S01]  /*c390*/  FMUL R126, R126, R138.reuse ;  /* 0x0000008a7e7e7220 */ /* 0x080fe20000400000 */
[----:B------:R-:W-:Y:S01]  /*c3a0*/  F2FP.F16.F32.PACK_AB R123, RZ, R123 ;  /* 0x0000007bff7b723e */ /* 0x000fe200000000ff */
[----:B------:R-:W-:Y:S01]  /*c3b0*/  FMUL R127, R127, R138 ;  /* 0x0000008a7f7f7220 */ /* 0x000fe20000400000 */
[----:B------:R-:W-:Y:S01]  /*c3c0*/  F2FP.F16.F32.PACK_AB R124, RZ, R124 ;  /* 0x0000007cff7c723e */ /* 0x000fe200000000ff */
[-C--:B------:R-:W-:Y:S01]  /*c3d0*/  FMUL R113, R113, R138.reuse ;  /* 0x0000008a71717220 */ /* 0x080fe20000400000 */
[----:B------:R-:W-:Y:S01]  /*c3e0*/  F2FP.F16.F32.PACK_AB R125, RZ, R125 ;  /* 0x0000007dff7d723e */ /* 0x000fe200000000ff */
[----:B------:R-:W-:Y:S01]  /*c3f0*/  FMUL R112, R112, R138 ;  /* 0x0000008a70707220 */ /* 0x000fe20000400000 */
[----:B------:R-:W-:Y:S01]  /*c400*/  F2FP.F16.F32.PACK_AB R126, RZ, R126 ;  /* 0x0000007eff7e723e */ /* 0x000fe200000000ff */
[----:B------:R-:W-:Y:S01]  /*c410*/  @P4 STG.E.U16 desc[UR40][R8.64+0x12], R135 ;  /* 0x0000128708004986 */ /* 0x000fe2000c101528 */
[----:B------:R-:W-:Y:S01]  /*c420*/  ISETP.GT.AND P4, PT, R0, 0x80, P0 ;  /* 0x000000800000780c */ /* 0x000fe20000784270 */
[-C--:B------:R-:W-:Y:S01]  /*c430*/  FMUL R114, R114, R138.reuse ;  /* 0x0000008a72727220 */ /* 0x080fe20000400000 */
[C---:B------:R-:W-:Y:S01]  /*c440*/  ISETP.GT.AND P0, PT, R0.reuse, 0x88, P0 ;  /* 0x000000880000780c */ /* 0x040fe20000704270 */
[----:B------:R-:W-:Y:S01]  /*c450*/  @P5 STG.E.U16 desc[UR40][R8.64+0x10], R134 ;  /* 0x0000108608005986 */ /* 0x000fe2000c101528 */
[C---:B------:R-:W-:Y:S01]  /*c460*/  ISETP.GT.AND P5, PT, R0.reuse, 0x80, P3 ;  /* 0x000000800000780c */ /* 0x040fe20001fa4270 */
[-C--:B------:R-:W-:Y:S01]  /*c470*/  FMUL R115, R115, R138.reuse ;  /* 0x0000008a73737220 */ /* 0x080fe20000400000 */
[----:B------:R-:W-:Y:S01]  /*c480*/  ISETP.GT.AND P3, PT, R0, 0x88, P3 ;  /* 0x000000880000780c */ /* 0x000fe20001f64270 */
[-C--:B------:R-:W-:Y:S01]  /*c490*/  FMUL R116, R116, R138.reuse ;  /* 0x0000008a74747220 */ /* 0x080fe20000400000 */
[----:B------:R-:W-:Y:S01]  /*c4a0*/  F2FP.F16.F32.PACK_AB R127, RZ, R127 ;  /* 0x0000007fff7f723e */ /* 0x000fe200000000ff */
[-C--:B------:R-:W-:Y:S01]  /*c4b0*/  FMUL R117, R117, R138.reuse ;  /* 0x0000008a75757220 */ /* 0x080fe20000400000 */
[----:B------:R-:W-:Y:S01]  /*c4c0*/  F2FP.F16.F32.PACK_AB R113, RZ, R113 ;  /* 0x00000071ff71723e */ /* 0x000fe200000000ff */
[----:B------:R-:W-:Y:S01]  /*c4d0*/  FMUL R118, R118, R138 ;  /* 0x0000008a76767220 */ /* 0x000fe20000400000 */
[----:B------:R-:W-:Y:S01]  /*c4e0*/  F2FP.F16.F32.PACK_AB R112, RZ, R112 ;  /* 0x00000070ff70723e */ /* 0x000fe200000000ff */
[----:B------:R-:W-:Y:S01]  /*c4f0*/  @P4 STG.E.U16 desc[UR40][R10.64], R120 ;  /* 0x000000780a004986 */ /* 0x000fe2000c101528 */
[----:B------:R-:W-:Y:S01]  /*c500*/  IADD3 R12, P4, R141, R10, RZ ;  /* 0x0000000a8d0c7210 */ /* 0x000fe20007f9e0ff */
[----:B------:R-:W-:Y:S01]  /*c510*/  FMUL R119, R119, R138 ;  /* 0x0000008a77777220 */ /* 0x000fe20000400000 */
[----:B------:R-:W-:Y:S01]  /*c520*/  F2FP.F16.F32.PACK_AB R114, RZ, R114 ;  /* 0x00000072ff72723e */ /* 0x000fe200000000ff */
[----:B------:R0:W-:Y:S01]  /*c530*/  @P5 STG.E.U16 desc[UR40][R10.64+0x2], R121 ;  /* 0x000002790a005986 */ /* 0x0001e2000c101528 */
[C---:B------:R-:W-:Y:S01]  /*c540*/  ISETP.GT.AND P5, PT, R0.reuse, 0x80, P2 ;  /* 0x000000800000780c */ /* 0x040fe200017a4270 */
[--C-:B------:R-:W-:Y:S01]  /*c550*/  IMAD.X R13, R137, 0x1, R11.reuse, P4 ;  /* 0x00000001890d7824 */ /* 0x100fe200020e060b */
[----:B------:R-:W-:Y:S01]  /*c560*/  ISETP.GT.AND P4, PT, R0, 0x80, P1 ;  /* 0x000000800000780c */ /* 0x000fe20000f84270 */
[-C--:B------:R-:W-:Y:S01]  /*c570*/  FMUL R104, R104, R138.reuse ;  /* 0x0000008a68687220 */ /* 0x080fe20000400000 */
[----:B------:R-:W-:Y:S01]  /*c580*/  ISETP.GT.AND P1, PT, R0, 0x88, P1 ;  /* 0x000000880000780c */ /* 0x000fe20000f24270 */
[-C--:B------:R-:W-:Y:S01]  /*c590*/  FMUL R105, R105, R138.reuse ;  /* 0x0000008a69697220 */ /* 0x080fe20000400000 */
[----:B------:R-:W-:Y:S01]  /*c5a0*/  @P0 STG.E.U16 desc[UR40][R12.64], R122 ;  /* 0x0000007a0c000986 */ /* 0x000fe2000c101528 */
[----:B------:R-:W-:Y:S01]  /*c5b0*/  ISETP.GT.AND P0, PT, R3, 0x11, PT ;  /* 0x000000110300780c */ /* 0x000fe20003f04270 */
[-C--:B------:R-:W-:Y:S01]  /*c5c0*/  FMUL R106, R106, R138.reuse ;  /* 0x0000008a6a6a7220 */ /* 0x080fe20000400000 */
[----:B------:R-:W-:Y:S01]  /*c5d0*/  F2FP.F16.F32.PACK_AB R115, RZ, R115 ;  /* 0x00000073ff73723e */ /* 0x000fe200000000ff */
[----:B------:R-:W-:Y:S01]  /*c5e0*/  FMUL R107, R107, R138 ;  /* 0x0000008a6b6b7220 */ /* 0x000fe20000400000 */
[----:B------:R-:W-:Y:S01]  /*c5f0*/  F2FP.F16.F32.PACK_AB R116, RZ, R116 ;  /* 0x00000074ff74723e */ /* 0x000fe200000000ff */
[----:B------:R-:W-:Y:S01]  /*c600*/  FMUL R108, R108, R138 ;  /* 0x0000008a6c6c7220 */ /* 0x000fe20000400000 */
[--C-:B------:R-:W-:Y:S01]  /*c610*/  @P5 IMAD.MOV.U32 R14, RZ, RZ, R10.reuse ;  /* 0x000000ffff0e5224 */ /* 0x100fe200078e000a */
[----:B------:R-:W-:Y:S01]  /*c620*/  F2FP.F16.F32.PACK_AB R117, RZ, R117 ;  /* 0x00000075ff75723e */ /* 0x000fe200000000ff */
[--C-:B------:R-:W-:Y:S01]  /*c630*/  @P5 IMAD.MOV.U32 R15, RZ, RZ, R11.reuse ;  /* 0x000000ffff0f5224 */ /* 0x100fe200078e000b */
[----:B------:R-:W-:Y:S01]  /*c640*/  F2FP.F16.F32.PACK_AB R118, RZ, R118 ;  /* 0x00000076ff76723e */ /* 0x000fe200000000ff */
[----:B------:R-:W-:Y:S01]  /*c650*/  @P4 IMAD.MOV.U32 R20, RZ, RZ, R10 ;  /* 0x000000ffff144224 */ /* 0x000fe200078e000a */
[----:B------:R-:W-:Y:S01]  /*c660*/  F2FP.F16.F32.PACK_AB R119, RZ, R119 ;  /* 0x00000077ff77723e */ /* 0x000fe200000000ff */
[----:B------:R-:W-:Y:S01]  /*c670*/  @P4 IMAD.MOV.U32 R21, RZ, RZ, R11 ;  /* 0x000000ffff154224 */ /* 0x000fe200078e000b */
[----:B------:R-:W-:Y:S01]  /*c680*/  F2FP.F16.F32.PACK_AB R104, RZ, R104 ;  /* 0x00000068ff68723e */ /* 0x000fe200000000ff */
[--C-:B0-----:R-:W-:Y:S01]  /*c690*/  @P3 IMAD.MOV.U32 R10, RZ, RZ, R12.reuse ;  /* 0x000000ffff0a3224 */ /* 0x101fe200078e000c */
[----:B------:R-:W-:Y:S01]  /*c6a0*/  F2FP.F16.F32.PACK_AB R105, RZ, R105 ;  /* 0x00000069ff69723e */ /* 0x000fe200000000ff */
[--C-:B------:R-:W-:Y:S01]  /*c6b0*/  @P3 IMAD.MOV.U32 R11, RZ, RZ, R13.reuse ;  /* 0x000000ffff0b3224 */ /* 0x100fe200078e000d */
[----:B------:R-:W-:Y:S01]  /*c6c0*/  F2FP.F16.F32.PACK_AB R106, RZ, R106 ;  /* 0x0000006aff6a723e */ /* 0x000fe200000000ff */
[-C--:B------:R-:W-:Y:S01]  /*c6d0*/  FMUL R109, R109, R138.reuse ;  /* 0x0000008a6d6d7220 */ /* 0x080fe20000400000 */
[-C--:B------:R-:W-:Y:S01]  /*c6e0*/  FMUL R111, R111, R138.reuse ;  /* 0x0000008a6f6f7220 */ /* 0x080fe20000400000 */
[----:B------:R-:W-:Y:S01]  /*c6f0*/  F2FP.F16.F32.PACK_AB R107, RZ, R107 ;  /* 0x0000006bff6b723e */ /* 0x000fe200000000ff */
[----:B------:R0:W-:Y:S01]  /*c700*/  @P3 STG.E.U16 desc[UR40][R10.64+0x2], R123 ;  /* 0x0000027b0a003986 */ /* 0x0001e2000c101528 */
[----:B------:R-:W-:Y:S01]  /*c710*/  ISETP.GT.AND P3, PT, R0, 0x88, P2 ;  /* 0x000000880000780c */ /* 0x000fe20001764270 */
[-C--:B------:R-:W-:Y:S01]  /*c720*/  FMUL R110, R110, R138.reuse ;  /* 0x0000008a6e6e7220 */ /* 0x080fe20000400000 */
[----:B------:R-:W-:Y:S01]  /*c730*/  ISETP.GT.AND P2, PT, R3, 0x10, PT ;  /* 0x000000100300780c */ /* 0x000fe20003f44270 */
[----:B------:R-:W-:Y:S01]  /*c740*/  @P5 STG.E.U16 desc[UR40][R14.64+0x10], R124 ;  /* 0x0000107c0e005986 */ /* 0x000fe2000c101528 */
[----:B------:R-:W-:Y:S01]  /*c750*/  ISETP.GT.AND P5, PT, R0, RZ, P0 ;  /* 0x000000ff0000720c */ /* 0x000fe200007a4270 */
[----:B------:R-:W-:Y:S01]  /*c760*/  FMUL R96, R96, R138 ;  /* 0x0000008a60607220 */ /* 0x000fe20000400000 */
[----:B------:R-:W-:Y:S01]  /*c770*/  F2FP.F16.F32.PACK_AB R108, RZ, R108 ;  /* 0x0000006cff6c723e */ /* 0x000fe200000000ff */
[----:B------:R-:W-:Y:S01]  /*c780*/  @P4 STG.E.U16 desc[UR40][R20.64+0x12], R125 ;  /* 0x0000127d14004986 */ /* 0x000fe2000c101528 */
[----:B------:R-:W-:Y:S01]  /*c790*/  ISETP.GT.AND P4, PT, R0, RZ, P2 ;  /* 0x000000ff0000720c */ /* 0x000fe20001784270 */
[-C--:B------:R-:W-:Y:S01]  /*c7a0*/  FMUL R97, R97, R138.reuse ;  /* 0x0000008a61617220 */ /* 0x080fe20000400000 */
[----:B------:R-:W-:Y:S01]  /*c7b0*/  F2FP.F16.F32.PACK_AB R109, RZ, R109 ;  /* 0x0000006dff6d723e */ /* 0x000fe200000000ff */
[----:B------:R-:W-:Y:S01]  /*c7c0*/  FMUL R99, R99, R138 ;  /* 0x0000008a63637220 */ /* 0x000fe20000400000 */
[----:B------:R-:W-:Y:S01]  /*c7d0*/  F2FP.F16.F32.PACK_AB R111, RZ, R111 ;  /* 0x0000006fff6f723e */ /* 0x000fe200000000ff */
[----:B0-----:R-:W-:Y:S01]  /*c7e0*/  @P3 IMAD.MOV.U32 R10, RZ, RZ, R12 ;  /* 0x000000ffff0a3224 */ /* 0x001fe200078e000c */
[----:B------:R-:W-:Y:S01]  /*c7f0*/  F2FP.F16.F32.PACK_AB R110, RZ, R110 ;  /* 0x0000006eff6e723e */ /* 0x000fe200000000ff */
[----:B------:R-:W-:-:S02]  /*c800*/  @P3 IMAD.MOV.U32 R11, RZ, RZ, R13 ;  /* 0x000000ffff0b3224 */ /* 0x000fc400078e000d */
[----:B------:R-:W-:Y:S01]  /*c810*/  FMUL R98, R98, R138 ;  /* 0x0000008a62627220 */ /* 0x000fe20000400000 */
[----:B------:R-:W-:Y:S01]  /*c820*/  F2FP.F16.F32.PACK_AB R96, RZ, R96 ;  /* 0x00000060ff60723e */ /* 0x000fe200000000ff */
[-C--:B------:R-:W-:Y:S01]  /*c830*/  FMUL R100, R100, R138.reuse ;  /* 0x0000008a64647220 */ /* 0x080fe20000400000 */
[----:B------:R-:W-:Y:S01]  /*c840*/  F2FP.F16.F32.PACK_AB R97, RZ, R97 ;  /* 0x00000061ff61723e */ /* 0x000fe200000000ff */
[----:B------:R0:W-:Y:S01]  /*c850*/  @P3 STG.E.U16 desc[UR40][R10.64+0x10], R126 ;  /* 0x0000107e0a003986 */ /* 0x0001e2000c101528 */
[----:B------:R-:W-:Y:S01]  /*c860*/  ISETP.GT.AND P3, PT, R0, 0x8, P2 ;  /* 0x000000080000780c */ /* 0x000fe20001764270 */
[-C--:B------:R-:W-:Y:S01]  /*c870*/  FMUL R101, R101, R138.reuse ;  /* 0x0000008a65657220 */ /* 0x080fe20000400000 */
[----:B------:R-:W-:Y:S01]  /*c880*/  F2FP.F16.F32.PACK_AB R99, RZ, R99 ;  /* 0x00000063ff63723e */ /* 0x000fe200000000ff */
[----:B------:R1:W-:Y:S01]  /*c890*/  @P1 STG.E.U16 desc[UR40][R12.64+0x12], R127 ;  /* 0x0000127f0c001986 */ /* 0x0003e2000c101528 */
[----:B------:R-:W-:Y:S01]  /*c8a0*/  ISETP.GT.AND P1, PT, R3, 0x18, PT ;  /* 0x000000180300780c */ /* 0x000fe20003f24270 */
[----:B------:R-:W-:Y:S01]  /*c8b0*/  FMUL R102, R102, R138 ;  /* 0x0000008a66667220 */ /* 0x000fe20000400000 */
[----:B------:R-:W-:Y:S01]  /*c8c0*/  F2FP.F16.F32.PACK_AB R98, RZ, R98 ;  /* 0x00000062ff62723e */ /* 0x000fe200000000ff */
[----:B------:R1:W-:Y:S01]  /*c8d0*/  @P5 STG.E.U16 desc[UR40][R6.64+0x22], R113 ;  /* 0x0000227106005986 */ /* 0x0003e2000c101528 */
[C---:B------:R-:W-:Y:S01]  /*c8e0*/  ISETP.GT.AND P5, PT, R0.reuse, 0x8, P0 ;  /* 0x000000080000780c */ /* 0x040fe200007a4270 */
[----:B------:R-:W-:Y:S01]  /*c8f0*/  FMUL R103, R103, R138 ;  /* 0x0000008a67677220 */ /* 0x000fe20000400000 */
[----:B------:R-:W-:Y:S01]  /*c900*/  F2FP.F16.F32.PACK_AB R100, RZ, R100 ;  /* 0x00000064ff64723e */ /* 0x000fe200000000ff */
[----:B------:R1:W-:Y:S01]  /*c910*/  @P4 STG.E.U16 desc[UR40][R6.64+0x20], R112 ;  /* 0x0000207006004986 */ /* 0x0003e2000c101528 */
[----:B------:R-:W-:Y:S01]  /*c920*/  ISETP.GT.AND P4, PT, R0, RZ, P1 ;  /* 0x000000ff0000720c */ /* 0x000fe20000f84270 */
[----:B0-----:R-:W-:Y:S01]  /*c930*/  IMAD.WIDE.U32 R10, R4, 0xf0, R8 ;  /* 0x000000f0040a7825 */ /* 0x001fe200078e0008 */
[----:B------:R-:W-:Y:S01]  /*c940*/  F2FP.F16.F32.PACK_AB R101, RZ, R101 ;  /* 0x00000065ff65723e */ /* 0x000fe200000000ff */
[----:B------:R1:W-:Y:S01]  /*c950*/  @P3 STG.E.U16 desc[UR40][R8.64+0x20], R114 ;  /* 0x0000207208003986 */ /* 0x0003e2000c101528 */
[----:B------:R-:W-:Y:S01]  /*c960*/  ISETP.GT.AND P3, PT, R3, 0x19, PT ;  /* 0x000000190300780c */ /* 0x000fe20003f64270 */
[----:B------:R-:W-:Y:S01]  /*c970*/  IMAD.IADD R11, R5, 0x1, R11 ;  /* 0x00000001050b7824 */ /* 0x000fe200078e020b */
[----:B------:R-:W-:Y:S01]  /*c980*/  F2FP.F16.F32.PACK_AB R102, RZ, R102 ;  /* 0x00000066ff66723e */ /* 0x000fe200000000ff */
[-C--:B------:R-:W-:Y:S01]  /*c990*/  FMUL R88, R88, R138.reuse ;  /* 0x0000008a58587220 */ /* 0x080fe20000400000 */
[----:B------:R-:W-:Y:S01]  /*c9a0*/  F2FP.F16.F32.PACK_AB R103, RZ, R103 ;  /* 0x00000067ff67723e */ /* 0x000fe200000000ff */
[----:B------:R1:W-:Y:S01]  /*c9b0*/  @P5 STG.E.U16 desc[UR40][R8.64+0x22], R115 ;  /* 0x0000227308005986 */ /* 0x0003e2000c101528 */
[----:B------:R-:W-:Y:S01]  /*c9c0*/  ISETP.GT.AND P5, PT, R0, RZ, P3 ;  /* 0x000000ff0000720c */ /* 0x000fe20001fa4270 */
[-C--:B------:R-:W-:Y:S01]  /*c9d0*/  FMUL R89, R89, R138.reuse ;  /* 0x0000008a59597220 */ /* 0x080fe20000400000 */
[-C--:B------:R-:W-:Y:S01]  /*c9e0*/  FMUL R90, R90, R138.reuse ;  /* 0x0000008a5a5a7220 */ /* 0x080fe20000400000 */
[----:B------:R1:W-:Y:S01]  /*c9f0*/  @P4 STG.E.U16 desc[UR40][R6.64+0x30], R116 ;  /* 0x0000307406004986 */ /* 0x0003e2000c101528 */
[----:B------:R-:W-:Y:S01]  /*ca00*/  ISETP.GT.AND P4, PT, R0, 0x8, P1 ;  /* 0x000000080000780c */ /* 0x000fe20000f84270 */
[----:B------:R-:W-:Y:S01]  /*ca10*/  FMUL R91, R91, R138 ;  /* 0x0000008a5b5b7220 */ /* 0x000fe20000400000 */
[----:B------:R-:W-:Y:S01]  /*ca20*/  F2FP.F16.F32.PACK_AB R88, RZ, R88 ;  /* 0x00000058ff58723e */ /* 0x000fe200000000ff */
[-C--:B------:R-:W-:Y:S01]  /*ca30*/  FMUL R93, R93, R138.reuse ;  /* 0x0000008a5d5d7220 */ /* 0x080fe20000400000 */
[----:B------:R-:W-:Y:S01]  /*ca40*/  F2FP.F16.F32.PACK_AB R89, RZ, R89 ;  /* 0x00000059ff59723e */ /* 0x000fe200000000ff */
[----:B------:R-:W-:Y:S01]  /*ca50*/  FMUL R92, R92, R138 ;  /* 0x0000008a5c5c7220 */ /* 0x000fe20000400000 */
[----:B------:R-:W-:Y:S01]  /*ca60*/  F2FP.F16.F32.PACK_AB R90, RZ, R90 ;  /* 0x0000005aff5a723e */ /* 0x000fe200000000ff */
[-C--:B------:R-:W-:Y:S01]  /*ca70*/  FMUL R94, R94, R138.reuse ;  /* 0x0000008a5e5e7220 */ /* 0x080fe20000400000 */
[----:B------:R-:W-:Y:S01]  /*ca80*/  F2FP.F16.F32.PACK_AB R91, RZ, R91 ;  /* 0x0000005bff5b723e */ /* 0x000fe200000000ff */
[----:B------:R1:W-:Y:S01]  /*ca90*/  @P5 STG.E.U16 desc[UR40][R6.64+0x32], R117 ;  /* 0x0000327506005986 */ /* 0x0003e2000c101528 */
[C---:B------:R-:W-:Y:S01]  /*caa0*/  ISETP.GT.AND P5, PT, R0.reuse, 0x8, P3 ;  /* 0x000000080000780c */ /* 0x040fe20001fa4270 */
[-C--:B------:R-:W-:Y:S01]  /*cab0*/  FMUL R95, R95, R138.reuse ;  /* 0x0000008a5f5f7220 */ /* 0x080fe20000400000 */
[----:B------:R-:W-:Y:S01]  /*cac0*/  F2FP.F16.F32.PACK_AB R93, RZ, R93 ;  /* 0x0000005dff5d723e */ /* 0x000fe200000000ff */
[----:B------:R1:W-:Y:S01]  /*cad0*/  @P4 STG.E.U16 desc[UR40][R8.64+0x30], R118 ;  /* 0x0000307608004986 */ /* 0x0003e2000c101528 */
[----:B------:R-:W-:Y:S01]  /*cae0*/  ISETP.GT.AND P4, PT, R0, 0x80, P2 ;  /* 0x000000800000780c */ /* 0x000fe20001784270 */
[-C--:B------:R-:W-:Y:S01]  /*caf0*/  FMUL R80, R80, R138.reuse ;  /* 0x0000008a50507220 */ /* 0x080fe20000400000 */
[----:B------:R-:W-:Y:S01]  /*cb00*/  ISETP.GT.AND P2, PT, R0, 0x88, P2 ;  /* 0x000000880000780c */ /* 0x000fe20001744270 */
[----:B------:R-:W-:Y:S01]  /*cb10*/  FMUL R81, R81, R138 ;  /* 0x0000008a51517220 */ /* 0x000fe20000400000 */
[----:B------:R-:W-:Y:S01]  /*cb20*/  F2FP.F16.F32.PACK_AB R92, RZ, R92 ;  /* 0x0000005cff5c723e */ /* 0x000fe200000000ff */
[----:B------:R-:W-:Y:S01]  /*cb30*/  FMUL R83, R83, R138 ;  /* 0x0000008a53537220 */ /* 0x000fe20000400000 */
[----:B------:R-:W-:Y:S01]  /*cb40*/  F2FP.F16.F32.PACK_AB R94, RZ, R94 ;  /* 0x0000005eff5e723e */ /* 0x000fe200000000ff */
[----:B------:R-:W-:Y:S01]  /*cb50*/  FMUL R82, R82, R138 ;  /* 0x0000008a52527220 */ /* 0x000fe20000400000 */
[----:B------:R-:W-:Y:S01]  /*cb60*/  F2FP.F16.F32.PACK_AB R95, RZ, R95 ;  /* 0x0000005fff5f723e */ /* 0x000fe200000000ff */
[----:B------:R1:W-:Y:S01]  /*cb70*/  @P5 STG.E.U16 desc[UR40][R8.64+0x32], R119 ;  /* 0x0000327708005986 */ /* 0x0003e2000c101528 */
[----:B------:R-:W-:Y:S01]  /*cb80*/  IADD3 R4, P5, R141, R10, RZ ;  /* 0x0000000a8d047210 */ /* 0x000fe20007fbe0ff */
[----:B------:R-:W-:Y:S01]  /*cb90*/  FMUL R84, R84, R138 ;  /* 0x0000008a54547220 */ /* 0x000fe20000400000 */
[----:B------:R-:W-:Y:S01]  /*cba0*/  F2FP.F16.F32.PACK_AB R80, RZ, R80 ;  /* 0x00000050ff50723e */ /* 0x000fe200000000ff */
[----:B------:R1:W-:Y:S01]  /*cbb0*/  @P4 STG.E.U16 desc[UR40][R10.64+0x20], R104 ;  /* 0x000020680a004986 */ /* 0x0003e2000c101528 */
[C---:B------:R-:W-:Y:S01]  /*cbc0*/  ISETP.GT.AND P4, PT, R0.reuse, 0x80, P0 ;  /* 0x000000800000780c */ /* 0x040fe20000784270 */
[----:B------:R-:W-:Y:S01]  /*cbd0*/  IMAD.X R5, R137, 0x1, R11, P5 ;  /* 0x0000000189057824 */ /* 0x000fe200028e060b */
[----:B------:R-:W-:Y:S01]  /*cbe0*/  ISETP.GT.AND P0, PT, R0, 0x88, P0 ;  /* 0x000000880000780c */ /* 0x000fe20000704270 */
[-C--:B------:R-:W-:Y:S01]  /*cbf0*/  FMUL R85, R85, R138.reuse ;  /* 0x0000008a55557220 */ /* 0x080fe20000400000 */
[----:B------:R-:W-:Y:S01]  /*cc00*/  F2FP.F16.F32.PACK_AB R81, RZ, R81 ;  /* 0x00000051ff51723e */ /* 0x000fe200000000ff */
[-C--:B------:R-:W-:Y:S01]  /*cc10*/  FMUL R86, R86, R138.reuse ;  /* 0x0000008a56567220 */ /* 0x080fe20000400000 */
[----:B------:R-:W-:Y:S01]  /*cc20*/  F2FP.F16.F32.PACK_AB R83, RZ, R83 ;  /* 0x00000053ff53723e */ /* 0x000fe200000000ff */
[----:B------:R-:W-:Y:S01]  /*cc30*/  FMUL R87, R87, R138 ;  /* 0x0000008a57577220 */ /* 0x000fe20000400000 */
[----:B------:R-:W-:Y:S01]  /*cc40*/  F2FP.F16.F32.PACK_AB R82, RZ, R82 ;  /* 0x00000052ff52723e */ /* 0x000fe200000000ff */
[----:B------:R-:W-:Y:S01]  /*cc50*/  FMUL R72, R72, R138 ;  /* 0x0000008a48487220 */ /* 0x000fe20000400000 */
[----:B------:R-:W-:Y:S01]  /*cc60*/  F2FP.F16.F32.PACK_AB R84, RZ, R84 ;  /* 0x00000054ff54723e */ /* 0x000fe200000000ff */
[-C--:B------:R-:W-:Y:S01]  /*cc70*/  FMUL R73, R73, R138.reuse ;  /* 0x0000008a49497220 */ /* 0x080fe20000400000 */
[----:B------:R-:W-:Y:S01]  /*cc80*/  F2FP.F16.F32.PACK_AB R85, RZ, R85 ;  /* 0x00000055ff55723e */ /* 0x000fe200000000ff */
[----:B------:R1:W-:Y:S01]  /*cc90*/  @P4 STG.E.U16 desc[UR40][R10.64+0x22], R105 ;  /* 0x000022690a004986 */ /* 0x0003e2000c101528 */
[----:B------:R-:W-:Y:S01]  /*cca0*/  ISETP.GT.AND P4, PT, R0, 0x80, P1 ;  /* 0x000000800000780c */ /* 0x000fe20000f84270 */
[-C--:B------:R-:W-:Y:S01]  /*ccb0*/  FMUL R74, R74, R138.reuse ;  /* 0x0000008a4a4a7220 */ /* 0x080fe20000400000 */
[C---:B------:R-:W-:Y:S01]  /*ccc0*/  ISETP.GT.AND P1, PT, R0.reuse, 0x88, P1 ;  /* 0x000000880000780c */ /* 0x040fe20000f24270 */
[----:B------:R1:W-:Y:S01]  /*ccd0*/  @P2 STG.E.U16 desc[UR40][R4.64+0x20], R106 ;  /* 0x0000206a04002986 */ /* 0x0003e2000c101528 */
[C---:B------:R-:W-:Y:S01]  /*cce0*/  ISETP.GT.AND P2, PT, R0.reuse, 0x80, P3 ;  /* 0x000000800000780c */ /* 0x040fe20001f44270 */
[----:B------:R-:W-:Y:S01]  /*ccf0*/  FMUL R75, R75, R138 ;  /* 0x0000008a4b4b7220 */ /* 0x000fe20000400000 */
[----:B------:R-:W-:Y:S01]  /*cd00*/  ISETP.GT.AND P3, PT, R0, 0x88, P3 ;  /* 0x000000880000780c */ /* 0x000fe20001f64270 */
[----:B------:R1:W-:Y:S01]  /*cd10*/  @P0 STG.E.U16 desc[UR40][R4.64+0x22], R107 ;  /* 0x0000226b04000986 */ /* 0x0003e2000c101528 */
[----:B------:R-:W-:Y:S01]  /*cd20*/  F2FP.F16.F32.PACK_AB R86, RZ, R86 ;  /* 0x00000056ff56723e */ /* 0x000fe200000000ff */
[-C--:B------:R-:W-:Y:S01]  /*cd30*/  FMUL R77, R77, R138.reuse ;  /* 0x0000008a4d4d7220 */ /* 0x080fe20000400000 */
[----:B------:R-:W-:Y:S01]  /*cd40*/  F2FP.F16.F32.PACK_AB R87, RZ, R87 ;  /* 0x00000057ff57723e */ /* 0x000fe200000000ff */
[----:B------:R-:W-:Y:S01]  /*cd50*/  FMUL R76, R76, R138 ;  /* 0x0000008a4c4c7220 */ /* 0x000fe20000400000 */
[----:B------:R-:W-:Y:S01]  /*cd60*/  F2FP.F16.F32.PACK_AB R72, RZ, R72 ;  /* 0x00000048ff48723e */ /* 0x000fe200000000ff */
[----:B------:R1:W-:Y:S01]  /*cd70*/  @P4 STG.E.U16 desc[UR40][R10.64+0x30], R108 ;  /* 0x0000306c0a004986 */ /* 0x0003e2000c101528 */
[----:B------:R-:W-:Y:S01]  /*cd80*/  F2FP.F16.F32.PACK_AB R73, RZ, R73 ;  /* 0x00000049ff49723e */ /* 0x000fe200000000ff */
[----:B------:R-:W-:Y:S01]  /*cd90*/  FMUL R78, R78, R138 ;  /* 0x0000008a4e4e7220 */ /* 0x000fe20000400000 */
[----:B------:R-:W-:Y:S01]  /*cda0*/  F2FP.F16.F32.PACK_AB R74, RZ, R74 ;  /* 0x0000004aff4a723e */ /* 0x000fe200000000ff */
[----:B------:R1:W-:Y:S01]  /*cdb0*/  @P2 STG.E.U16 desc[UR40][R10.64+0x32], R109 ;  /* 0x0000326d0a002986 */ /* 0x0003e2000c101528 */
[----:B------:R-:W-:Y:S01]  /*cdc0*/  ISETP.GT.AND P2, PT, R3, 0x21, PT ;  /* 0x000000210300780c */ /* 0x000fe20003f44270 */
[-C--:B------:R-:W-:Y:S01]  /*cdd0*/  FMUL R79, R79, R138.reuse ;  /* 0x0000008a4f4f7220 */ /* 0x080fe20000400000 */
[----:B------:R-:W-:Y:S01]  /*cde0*/  F2FP.F16.F32.PACK_AB R75, RZ, R75 ;  /* 0x0000004bff4b723e */ /* 0x000fe200000000ff */
[----:B------:R1:W-:Y:S01]  /*cdf0*/  @P3 STG.E.U16 desc[UR40][R4.64+0x32], R111 ;  /* 0x0000326f04003986 */ /* 0x0003e2000c101528 */
[----:B------:R-:W-:Y:S01]  /*ce00*/  ISETP.GT.AND P3, PT, R3, 0x20, PT ;  /* 0x000000200300780c */ /* 0x000fe20003f64270 */
[-C--:B------:R-:W-:Y:S01]  /*ce10*/  FMUL R64, R64, R138.reuse ;  /* 0x0000008a40407220 */ /* 0x080fe20000400000 */
[C---:B------:R-:W-:Y:S01]  /*ce20*/  ISETP.GT.AND P4, PT, R0.reuse, RZ, P2 ;  /* 0x000000ff0000720c */ /* 0x040fe20001784270 */
[----:B------:R1:W-:Y:S01]  /*ce30*/  @P1 STG.E.U16 desc[UR40][R4.64+0x30], R110 ;  /* 0x0000306e04001986 */ /* 0x0003e2000c101528 */
[C---:B------:R-:W-:Y:S01]  /*ce40*/  ISETP.GT.AND P0, PT, R0.reuse, RZ, P3 ;  /* 0x000000ff0000720c */ /* 0x040fe20001f04270 */
[-C--:B------:R-:W-:Y:S01]  /*ce50*/  FMUL R65, R65, R138.reuse ;  /* 0x0000008a41417220 */ /* 0x080fe20000400000 */
[C---:B------:R-:W-:Y:S01]  /*ce60*/  ISETP.GT.AND P1, PT, R0.reuse, 0x8, P2 ;  /* 0x000000080000780c */ /* 0x040fe20001724270 */
[-C--:B------:R-:W-:Y:S01]  /*ce70*/  FMUL R67, R67, R138.reuse ;  /* 0x0000008a43437220 */ /* 0x080fe20000400000 */
[----:B------:R-:W-:Y:S01]  /*ce80*/  ISETP.GT.AND P5, PT, R0, 0x8, P3 ;  /* 0x000000080000780c */ /* 0x000fe20001fa4270 */
[-C--:B------:R-:W-:Y:S01]  /*ce90*/  FMUL R66, R66, R138.reuse ;  /* 0x0000008a42427220 */ /* 0x080fe20000400000 */
[----:B------:R-:W-:Y:S01]  /*cea0*/  F2FP.F16.F32.PACK_AB R77, RZ, R77 ;  /* 0x0000004dff4d723e */ /* 0x000fe200000000ff */
[----:B------:R-:W-:Y:S01]  /*ceb0*/  FMUL R68, R68, R138 ;  /* 0x0000008a44447220 */ /* 0x000fe20000400000 */
        /* <DEDUP_REMOVED lines=14> */
[----:B------:R-:W-:Y:S01]  /*cfa0*/  F2FP.F16.F32.PACK_AB R67, RZ, R67 ;  /* 0x00000043ff43723e */ /* 0x000fe200000000ff */
[----:B------:R1:W-:Y:S01]  /*cfb0*/  @P5 STG.E.U16 desc[UR40][R8.64+0x40], R98 ;  /* 0x0000406208005986 */ /* 0x0003e2000c101528 */
[C---:B------:R-:W-:Y:S01]  /*cfc0*/  ISETP.GT.AND P5, PT, R0.reuse, RZ, P0 ;  /* 0x000000ff0000720c */ /* 0x040fe200007a4270 */
[-C--:B------:R-:W-:Y:S01]  /*cfd0*/  FMUL R57, R57, R138.reuse ;  /* 0x0000008a39397220 */ /* 0x080fe20000400000 */
[----:B------:R-:W-:Y:S01]  /*cfe0*/  ISETP.GT.AND P4, PT, R0, RZ, P1 ;  /* 0x000000ff0000720c */ /* 0x000fe20000f84270 */
[----:B------:R-:W-:Y:S01]  /*cff0*/  FMUL R58, R58, R138 ;  /* 0x0000008a3a3a7220 */ /* 0x000fe20000400000 */
[----:B------:R-:W-:Y:S01]  /*d000*/  F2FP.F16.F32.PACK_AB R66, RZ, R66 ;  /* 0x00000042ff42723e */ /* 0x000fe200000000ff */
        /* <DEDUP_REMOVED lines=10> */
[----:B------:R-:W-:Y:S01]  /*d0b0*/  FMUL R63, R63, R138 ;  /* 0x0000008a3f3f7220 */ /* 0x000fe20000400000 */
[----:B------:R-:W-:Y:S01]  /*d0c0*/  F2FP.F16.F32.PACK_AB R56, RZ, R56 ;  /* 0x00000038ff38723e */ /* 0x000fe200000000ff */
[----:B------:R1:W-:Y:S01]  /*d0d0*/  @P4 STG.E.U16 desc[UR40][R6.64+0x52], R101 ;  /* 0x0000526506004986 */ /* 0x0003e2000c101528 */
[----:B------:R-:W-:Y:S01]  /*d0e0*/  ISETP.GT.AND P4, PT, R0, 0x8, P1 ;  /* 0x000000080000780c */ /* 0x000fe20000f84270 */
[-C--:B------:R-:W-:Y:S01]  /*d0f0*/  FMUL R48, R48, R138.reuse ;  /* 0x0000008a30307220 */ /* 0x080fe20000400000 */
[----:B------:R-:W-:Y:S01]  /*d100*/  F2FP.F16.F32.PACK_AB R57, RZ, R57 ;  /* 0x00000039ff39723e */ /* 0x000fe200000000ff */
[----:B------:R-:W-:Y:S01]  /*d110*/  FMUL R49, R49, R138 ;  /* 0x0000008a31317220 */ /* 0x000fe20000400000 */
[----:B------:R-:W-:Y:S01]  /*d120*/  F2FP.F16.F32.PACK_AB R58, RZ, R58 ;  /* 0x0000003aff3a723e */ /* 0x000fe200000000ff */
[-C--:B------:R-:W-:Y:S01]  /*d130*/  FMUL R51, R51, R138.reuse ;  /* 0x0000008a33337220 */ /* 0x080fe20000400000 */
        /* <DEDUP_REMOVED lines=29> */
[----:B------:R1:W-:Y:S01]  /*d310*/  @P2 STG.E.U16 desc[UR40][R4.64+0x42], R91 ;  /* 0x0000425b04002986 */ /* 0x0003e2000c101528 */
[----:B------:R-:W-:Y:S01]  /*d320*/  ISETP.GT.AND P2, PT, R3, 0x31, PT ;  /* 0x000000310300780c */ /* 0x000fe20003f44270 */
[-C--:B------:R-:W-:Y:S01]  /*d330*/  FMUL R44, R44, R138.reuse ;  /* 0x0000008a2c2c7220 */ /* 0x080fe20000400000 */
[----:B------:R-:W-:Y:S01]  /*d340*/  F2FP.F16.F32.PACK_AB R51, RZ, R51 ;  /* 0x00000033ff33723e */ /* 0x000fe200000000ff */
[----:B------:R-:W-:Y:S01]  /*d350*/  FMUL R45, R45, R138 ;  /* 0x0000008a2d2d7220 */ /* 0x000fe20000400000 */
[----:B------:R-:W-:Y:S01]  /*d360*/  F2FP.F16.F32.PACK_AB R50, RZ, R50 ;  /* 0x00000032ff32723e */ /* 0x000fe200000000ff */
[----:B------:R1:W-:Y:S01]  /*d370*/  @P4 STG.E.U16 desc[UR40][R10.64+0x50], R92 ;  /* 0x0000505c0a004986 */ /* 0x0003e2000c101528 */
[----:B------:R-:W-:Y:S01]  /*d380*/  ISETP.GT.AND P4, PT, R0, RZ, P2 ;  /* 0x000000ff0000720c */ /* 0x000fe20001784270 */
[----:B------:R-:W-:Y:S01]  /*d390*/  FMUL R46, R46, R138 ;  /* 0x0000008a2e2e7220 */ /* 0x000fe20000400000 */
[----:B------:R-:W-:Y:S01]  /*d3a0*/  F2FP.F16.F32.PACK_AB R52, RZ, R52 ;  /* 0x00000034ff34723e */ /* 0x000fe200000000ff */
[----:B------:R1:W-:Y:S01]  /*d3b0*/  @P3 STG.E.U16 desc[UR40][R10.64+0x52], R93 ;  /* 0x0000525d0a003986 */ /* 0x0003e2000c101528 */
[----:B------:R-:W-:Y:S01]  /*d3c0*/  ISETP.GT.AND P3, PT, R3, 0x30, PT ;  /* 0x000000300300780c */ /* 0x000fe20003f64270 */
[-C--:B------:R-:W-:Y:S01]  /*d3d0*/  FMUL R47, R47, R138.reuse ;  /* 0x0000008a2f2f7220 */ /* 0x080fe20000400000 */
[----:B------:R-:W-:Y:S01]  /*d3e0*/  F2FP.F16.F32.PACK_AB R53, RZ, R53 ;  /* 0x00000035ff35723e */ /* 0x000fe200000000ff */
[----:B------:R1:W-:Y:S01]  /*d3f0*/  @P0 STG.E.U16 desc[UR40][R4.64+0x50], R94 ;  /* 0x0000505e04000986 */ /* 0x0003e2000c101528 */
[----:B------:R-:W-:Y:S01]  /*d400*/  ISETP.GT.AND P0, PT, R0, RZ, P3 ;  /* 0x000000ff0000720c */ /* 0x000fe20001f04270 */
[-C--:B------:R-:W-:Y:S01]  /*d410*/  FMUL R32, R32, R138.reuse ;  /* 0x0000008a20207220 */ /* 0x080fe20000400000 */
[C---:B------:R-:W-:Y:S01]  /*d420*/  ISETP.GT.AND P5, PT, R0.reuse, 0x8, P3 ;  /* 0x000000080000780c */ /* 0x040fe20001fa4270 */
[----:B------:R1:W-:Y:S01]  /*d430*/  @P1 STG.E.U16 desc[UR40][R4.64+0x52], R95 ;  /* 0x0000525f04001986 */ /* 0x0003e2000c101528 */
[----:B------:R-:W-:Y:S01]  /*d440*/  ISETP.GT.AND P1, PT, R0, 0x8, P2 ;  /* 0x000000080000780c */ /* 0x000fe20001724270 */
[----:B------:R-:W-:Y:S01]  /*d450*/  FMUL R33, R33, R138 ;  /* 0x0000008a21217220 */ /* 0x000fe20000400000 */
[----:B------:R-:W-:Y:S01]  /*d460*/  F2FP.F16.F32.PACK_AB R54, RZ, R54 ;  /* 0x00000036ff36723e */ /* 0x000fe200000000ff */
[----:B------:R1:W-:Y:S01]  /*d470*/  @P4 STG.E.U16 desc[UR40][R6.64+0x62], R81 ;  /* 0x0000625106004986 */ /* 0x0003e2000c101528 */
[----:B------:R-:W-:Y:S01]  /*d480*/  F2FP.F16.F32.PACK_AB R55, RZ, R55 ;  /* 0x00000037ff37723e */ /* 0x000fe200000000ff */
[----:B------:R-:W-:Y:S01]  /*d490*/  FMUL R34, R34, R138 ;  /* 0x0000008a22227220 */ /* 0x000fe20000400000 */
[----:B------:R-:W-:Y:S01]  /*d4a0*/  F2FP.F16.F32.PACK_AB R40, RZ, R40 ;  /* 0x00000028ff28723e */ /* 0x000fe200000000ff */
[-C--:B------:R-:W-:Y:S01]  /*d4b0*/  FMUL R35, R35, R138.reuse ;  /* 0x0000008a23237220 */ /* 0x080fe20000400000 */
[----:B------:R-:W-:Y:S01]  /*d4c0*/  F2FP.F16.F32.PACK_AB R41, RZ, R41 ;  /* 0x00000029ff29723e */ /* 0x000fe200000000ff */
[----:B------:R1:W-:Y:S01]  /*d4d0*/  @P0 STG.E.U16 desc[UR40][R6.64+0x60], R80 ;  /* 0x0000605006000986 */ /* 0x0003e2000c101528 */
[C---:B------:R-:W-:Y:S01]  /*d4e0*/  ISETP.GT.AND P0, PT, R3.reuse, 0x38, PT ;  /* 0x000000380300780c */ /* 0x040fe20003f04270 */
        /* <DEDUP_REMOVED lines=9> */
[----:B------:R-:W-:Y:S01]  /*d580*/  ISETP.GT.AND P4, PT, R0, RZ, P1 ;  /* 0x000000ff0000720c */ /* 0x000fe20000f84270 */
        /* <DEDUP_REMOVED lines=10> */
[----:B------:R1:W-:Y:S01]  /*d630*/  @P5 STG.E.U16 desc[UR40][R6.64+0x70], R84 ;  /* 0x0000705406005986 */ /* 0x0003e2000c101528 */
[----:B------:R-:W-:Y:S01]  /*d640*/  ISETP.GT.AND P5, PT, R0, 0x8, P0 ;  /* 0x000000080000780c */ /* 0x000fe200007a4270 */
[-C--:B------:R-:W-:Y:S01]  /*d650*/  FMUL R28, R28, R138.reuse ;  /* 0x0000008a1c1c7220 */ /* 0x080fe20000400000 */
[----:B------:R-:W-:Y:S01]  /*d660*/  F2FP.F16.F32.PACK_AB R33, RZ, R33 ;  /* 0x00000021ff21723e */ /* 0x000fe200000000ff */
[----:B------:R1:W-:Y:S01]  /*d670*/  @P4 STG.E.U16 desc[UR40][R6.64+0x72], R85 ;  /* 0x0000725506004986 */ /* 0x0003e2000c101528 */
[----:B------:R-:W-:Y:S01]  /*d680*/  ISETP.GT.AND P4, PT, R0, 0x8, P1 ;  /* 0x000000080000780c */ /* 0x000fe20000f84270 */
[----:B------:R-:W-:Y:S01]  /*d690*/  FMUL R29, R29, R138 ;  /* 0x0000008a1d1d7220 */ /* 0x000fe20000400000 */
[----:B------:R-:W-:Y:S01]  /*d6a0*/  F2FP.F16.F32.PACK_AB R34, RZ, R34 ;  /* 0x00000022ff22723e */ /* 0x000fe200000000ff */
[-C--:B------:R-:W-:Y:S01]  /*d6b0*/  FMUL R30, R30, R138.reuse ;  /* 0x0000008a1e1e7220 */ /* 0x080fe20000400000 */
[----:B------:R-:W-:Y:S01]  /*d6c0*/  F2FP.F16.F32.PACK_AB R35, RZ, R35 ;  /* 0x00000023ff23723e */ /* 0x000fe200000000ff */
[----:B------:R-:W-:Y:S01]  /*d6d0*/  FMUL R31, R31, R138 ;  /* 0x0000008a1f1f7220 */ /* 0x000fe20000400000 */
[----:B------:R-:W-:-:S02]  /*d6e0*/  F2FP.F16.F32.PACK_AB R36, RZ, R36 ;  /* 0x00000024ff24723e */ /* 0x000fc400000000ff */
[----:B------:R-:W-:Y:S01]  /*d6f0*/  F2FP.F16.F32.PACK_AB R37, RZ, R37 ;  /* 0x00000025ff25723e */ /* 0x000fe200000000ff */
[----:B------:R1:W-:Y:S01]  /*d700*/  @P5 STG.E.U16 desc[UR40][R8.64+0x70], R86 ;  /* 0x0000705608005986 */ /* 0x0003e2000c101528 */
[C---:B------:R-:W-:Y:S02]  /*d710*/  ISETP.GT.AND P5, PT, R0.reuse, 0x80, P3 ;  /* 0x000000800000780c */ /* 0x040fe40001fa4270 */
[C---:B------:R-:W-:Y:S01]  /*d720*/  ISETP.GT.AND P3, PT, R0.reuse, 0x88, P3 ;  /* 0x000000880000780c */ /* 0x040fe20001f64270 */
[----:B------:R1:W-:Y:S01]  /*d730*/  @P4 STG.E.U16 desc[UR40][R8.64+0x72], R87 ;  /* 0x0000725708004986 */ /* 0x0003e2000c101528 */
[C---:B------:R-:W-:Y:S02]  /*d740*/  ISETP.GT.AND P4, PT, R0.reuse, 0x80, P2 ;  /* 0x000000800000780c */ /* 0x040fe40001784270 */
[----:B------:R-:W-:Y:S02]  /*d750*/  ISETP.GT.AND P2, PT, R0, 0x88, P2 ;  /* 0x000000880000780c */ /* 0x000fe40001744270 */
[----:B------:R-:W-:-:S02]  /*d760*/  F2FP.F16.F32.PACK_AB R38, RZ, R38 ;  /* 0x00000026ff26723e */ /* 0x000fc400000000ff */
[----:B------:R-:W-:Y:S02]  /*d770*/  F2FP.F16.F32.PACK_AB R39, RZ, R39 ;  /* 0x00000027ff27723e */ /* 0x000fe400000000ff */
[----:B------:R-:W-:Y:S01]  /*d780*/  F2FP.F16.F32.PACK_AB R24, RZ, R24 ;  /* 0x00000018ff18723e */ /* 0x000fe200000000ff */
[----:B------:R1:W-:Y:S01]  /*d790*/  @P5 STG.E.U16 desc[UR40][R10.64+0x60], R72 ;  /* 0x000060480a005986 */ /* 0x0003e2000c101528 */
[----:B------:R-:W-:Y:S02]  /*d7a0*/  F2FP.F16.F32.PACK_AB R25, RZ, R25 ;  /* 0x00000019ff19723e */ /* 0x000fe400000000ff */
[----:B------:R-:W-:Y:S01]  /*d7b0*/  F2FP.F16.F32.PACK_AB R26, RZ, R26 ;  /* 0x0000001aff1a723e */ /* 0x000fe200000000ff */
[----:B------:R1:W-:Y:S01]  /*d7c0*/  @P4 STG.E.U16 desc[UR40][R10.64+0x62], R73 ;  /* 0x000062490a004986 */ /* 0x0003e2000c101528 */
[C---:B------:R-:W-:Y:S02]  /*d7d0*/  ISETP.GT.AND P4, PT, R0.reuse, 0x80, P0 ;  /* 0x000000800000780c */ /* 0x040fe40000784270 */
[C---:B------:R-:W-:Y:S01]  /*d7e0*/  ISETP.GT.AND P0, PT, R0.reuse, 0x88, P0 ;  /* 0x000000880000780c */ /* 0x040fe20000704270 */
[----:B------:R1:W-:Y:S01]  /*d7f0*/  @P3 STG.E.U16 desc[UR40][R4.64+0x60], R74 ;  /* 0x0000604a04003986 */ /* 0x0003e2000c101528 */
[----:B------:R-:W-:-:S02]  /*d800*/  ISETP.GT.AND P3, PT, R0, 0x80, P1 ;  /* 0x000000800000780c */ /* 0x000fc40000f64270 */
[C---:B------:R-:W-:Y:S01]  /*d810*/  ISETP.GT.AND P1, PT, R0.reuse, 0x88, P1 ;  /* 0x000000880000780c */ /* 0x040fe20000f24270 */
[----:B------:R1:W-:Y:S01]  /*d820*/  @P2 STG.E.U16 desc[UR40][R4.64+0x62], R75 ;  /* 0x0000624b04002986 */ /* 0x0003e2000c101528 */
[C---:B------:R-:W-:Y:S02]  /*d830*/  ISETP.GT.AND P2, PT, R3.reuse, 0x41, PT ;  /* 0x000000410300780c */ /* 0x040fe40003f44270 */
[----:B------:R-:W-:Y:S02]  /*d840*/  F2FP.F16.F32.PACK_AB R27, RZ, R27 ;  /* 0x0000001bff1b723e */ /* 0x000fe400000000ff */
[----:B------:R-:W-:Y:S01]  /*d850*/  F2FP.F16.F32.PACK_AB R28, RZ, R28 ;  /* 0x0000001cff1c723e */ /* 0x000fe200000000ff */
[----:B------:R1:W-:Y:S01]  /*d860*/  @P4 STG.E.U16 desc[UR40][R10.64+0x70], R76 ;  /* 0x0000704c0a004986 */ /* 0x0003e2000c101528 */
[----:B------:R-:W-:Y:S02]  /*d870*/  ISETP.GT.AND P4, PT, R0, RZ, P2 ;  /* 0x000000ff0000720c */ /* 0x000fe40001784270 */
[----:B------:R-:W-:Y:S01]  /*d880*/  F2FP.F16.F32.PACK_AB R29, RZ, R29 ;  /* 0x0000001dff1d723e */ /* 0x000fe200000000ff */
[----:B------:R1:W-:Y:S01]  /*d890*/  @P3 STG.E.U16 desc[UR40][R10.64+0x72], R77 ;  /* 0x0000724d0a003986 */ /* 0x0003e2000c101528 */
[----:B------:R-:W-:-:S02]  /*d8a0*/  ISETP.GT.AND P3, PT, R3, 0x40, PT ;  /* 0x000000400300780c */ /* 0x000fc40003f64270 */
[----:B------:R-:W-:Y:S01]  /*d8b0*/  F2FP.F16.F32.PACK_AB R30, RZ, R30 ;  /* 0x0000001eff1e723e */ /* 0x000fe200000000ff */
[----:B------:R1:W-:Y:S01]  /*d8c0*/  @P0 STG.E.U16 desc[UR40][R4.64+0x70], R78 ;  /* 0x0000704e04000986 */ /* 0x0003e2000c101528 */
[C---:B------:R-:W-:Y:S02]  /*d8d0*/  ISETP.GT.AND P0, PT, R0.reuse, RZ, P3 ;  /* 0x000000ff0000720c */ /* 0x040fe40001f04270 */
[C---:B------:R-:W-:Y:S01]  /*d8e0*/  ISETP.GT.AND P5, PT, R0.reuse, 0x8, P3 ;  /* 0x000000080000780c */ /* 0x040fe20001fa4270 */
[----:B------:R1:W-:Y:S01]  /*d8f0*/  @P1 STG.E.U16 desc[UR40][R4.64+0x72], R79 ;  /* 0x0000724f04001986 */ /* 0x0003e2000c101528 */
[----:B------:R-:W-:Y:S02]  /*d900*/  ISETP.GT.AND P1, PT, R0, 0x8, P2 ;  /* 0x000000080000780c */ /* 0x000fe40001724270 */
[----:B------:R-:W-:Y:S01]  /*d910*/  F2FP.F16.F32.PACK_AB R31, RZ, R31 ;  /* 0x0000001fff1f723e */ /* 0x000fe200000000ff */
[----:B------:R1:W-:Y:S06]  /*d920*/  @P4 STG.E.U16 desc[UR40][R6.64+0x82], R65 ;  /* 0x0000824106004986 */ /* 0x0003ec000c101528 */
[----:B------:R1:W-:Y:S01]  /*d930*/  @P0 STG.E.U16 desc[UR40][R6.64+0x80], R64 ;  /* 0x0000804006000986 */ /* 0x0003e2000c101528 */
[----:B------:R-:W-:-:S03]  /*d940*/  ISETP.GT.AND P0, PT, R3, 0x48, PT ;  /* 0x000000480300780c */ /* 0x000fc60003f04270 */
[----:B------:R1:W-:Y:S01]  /*d950*/  @P1 STG.E.U16 desc[UR40][R8.64+0x82], R67 ;  /* 0x0000824308001986 */ /* 0x0003e2000c101528 */
[----:B------:R-:W-:-:S03]  /*d960*/  ISETP.GT.AND P1, PT, R3, 0x49, PT ;  /* 0x000000490300780c */ /* 0x000fc60003f24270 */
[----:B------:R1:W-:Y:S01]  /*d970*/  @P5 STG.E.U16 desc[UR40][R8.64+0x80], R66 ;  /* 0x0000804208005986 */ /* 0x0003e2000c101528 */
[C---:B------:R-:W-:Y:S02]  /*d980*/  ISETP.GT.AND P5, PT, R0.reuse, RZ, P0 ;  /* 0x000000ff0000720c */ /* 0x040fe400007a4270 */
[----:B------:R-:W-:-:S11]  /*d990*/  ISETP.GT.AND P4, PT, R0, RZ, P1 ;  /* 0x000000ff0000720c */ /* 0x000fd60000f84270 */
[----:B------:R1:W-:Y:S01]  /*d9a0*/  @P5 STG.E.U16 desc[UR40][R6.64+0x90], R68 ;  /* 0x0000904406005986 */ /* 0x0003e2000c101528 */
[----:B------:R-:W-:-:S03]  /*d9b0*/  ISETP.GT.AND P5, PT, R0, 0x8, P0 ;  /* 0x000000080000780c */ /* 0x000fc600007a4270 */
[----:B------:R1:W-:Y:S01]  /*d9c0*/  @P4 STG.E.U16 desc[UR40][R6.64+0x92], R69 ;  /* 0x0000924506004986 */ /* 0x0003e2000c101528 */
[----:B------:R-:W-:-:S09]  /*d9d0*/  ISETP.GT.AND P4, PT, R0, 0x8, P1 ;  /* 0x000000080000780c */ /* 0x000fd20000f84270 */
[----:B------:R1:W-:Y:S01]  /*d9e0*/  @P5 STG.E.U16 desc[UR40][R8.64+0x90], R70 ;  /* 0x0000904608005986 */ /* 0x0003e2000c101528 */
[C---:B------:R-:W-:Y:S02]  /*d9f0*/  ISETP.GT.AND P5, PT, R0.reuse, 0x80, P3 ;  /* 0x000000800000780c */ /* 0x040fe40001fa4270 */
[C---:B------:R-:W-:Y:S01]  /*da00*/  ISETP.GT.AND P3, PT, R0.reuse, 0x88, P3 ;  /* 0x000000880000780c */ /* 0x040fe20001f64270 */
[----:B------:R1:W-:Y:S01]  /*da10*/  @P4 STG.E.U16 desc[UR40][R8.64+0x92], R71 ;  /* 0x0000924708004986 */ /* 0x0003e2000c101528 */
[C---:B------:R-:W-:Y:S02]  /*da20*/  ISETP.GT.AND P4, PT, R0.reuse, 0x80, P2 ;  /* 0x000000800000780c */ /* 0x040fe40001784270 */
[----:B------:R-:W-:-:S07]  /*da30*/  ISETP.GT.AND P2, PT, R0, 0x88, P2 ;  /* 0x000000880000780c */ /* 0x000fce0001744270 */
[----:B------:R1:W-:Y:S04]  /*da40*/  @P5 STG.E.U16 desc[UR40][R10.64+0x80], R56 ;  /* 0x000080380a005986 */ /* 0x0003e8000c101528 */
[----:B------:R1:W-:Y:S01]  /*da50*/  @P4 STG.E.U16 desc[UR40][R10.64+0x82], R57 ;  /* 0x000082390a004986 */ /* 0x0003e2000c101528 */
[C---:B------:R-:W-:Y:S02]  /*da60*/  ISETP.GT.AND P4, PT, R0.reuse, 0x80, P0 ;  /* 0x000000800000780c */ /* 0x040fe40000784270 */
[C---:B------:R-:W-:Y:S01]  /*da70*/  ISETP.GT.AND P0, PT, R0.reuse, 0x88, P0 ;  /* 0x000000880000780c */ /* 0x040fe20000704270 */
[----:B------:R1:W-:Y:S01]  /*da80*/  @P3 STG.E.U16 desc[UR40][R4.64+0x80], R58 ;  /* 0x0000803a04003986 */ /* 0x0003e2000c101528 */
[C---:B------:R-:W-:Y:S02]  /*da90*/  ISETP.GT.AND P3, PT, R0.reuse, 0x80, P1 ;  /* 0x000000800000780c */ /* 0x040fe40000f64270 */
[----:B------:R-:W-:Y:S01]  /*daa0*/  ISETP.GT.AND P1, PT, R0, 0x88, P1 ;  /* 0x000000880000780c */ /* 0x000fe20000f24270 */
[----:B------:R1:W-:Y:S01]  /*dab0*/  @P2 STG.E.U16 desc[UR40][R4.64+0x82], R59 ;  /* 0x0000823b04002986 */ /* 0x0003e2000c101528 */
[----:B------:R-:W-:-:S05]  /*dac0*/  ISETP.GT.AND P2, PT, R3, 0x51, PT ;  /* 0x000000510300780c */ /* 0x000fca0003f44270 */
[----:B------:R1:W-:Y:S01]  /*dad0*/  @P4 STG.E.U16 desc[UR40][R10.64+0x90], R60 ;  /* 0x0000903c0a004986 */ /* 0x0003e2000c101528 */
[----:B------:R-:W-:-:S03]  /*dae0*/  ISETP.GT.AND P4, PT, R0, RZ, P2 ;  /* 0x000000ff0000720c */ /* 0x000fc60001784270 */
[----:B------:R1:W-:Y:S01]  /*daf0*/  @P3 STG.E.U16 desc[UR40][R10.64+0x92], R61 ;  /* 0x0000923d0a003986 */ /* 0x0003e2000c101528 */
[----:B------:R-:W-:-:S03]  /*db00*/  ISETP.GT.AND P3, PT, R3, 0x50, PT ;  /* 0x000000500300780c */ /* 0x000fc60003f64270 */
[----:B------:R1:W-:Y:S01]  /*db10*/  @P0 STG.E.U16 desc[UR40][R4.64+0x90], R62 ;  /* 0x0000903e04000986 */ /* 0x0003e2000c101528 */
[C---:B------:R-:W-:Y:S02]  /*db20*/  ISETP.GT.AND P0, PT, R0.reuse, RZ, P3 ;  /* 0x000000ff0000720c */ /* 0x040fe40001f04270 */
[C---:B------:R-:W-:Y:S01]  /*db30*/  ISETP.GT.AND P5, PT, R0.reuse, 0x8, P3 ;  /* 0x000000080000780c */ /* 0x040fe20001fa4270 */
[----:B------:R1:W-:Y:S01]  /*db40*/  @P1 STG.E.U16 desc[UR40][R4.64+0x92], R63 ;  /* 0x0000923f04001986 */ /* 0x0003e2000c101528 */
[----:B------:R-:W-:-:S03]  /*db50*/  ISETP.GT.AND P1, PT, R0, 0x8, P2 ;  /* 0x000000080000780c */ /* 0x000fc60001724270 */
        /* <DEDUP_REMOVED lines=25> */
[----:B------:R1:W-:Y:S06]  /*dcf0*/  @P2 STG.E.U16 desc[UR40][R4.64+0xa2], R43 ;  /* 0x0000a22b04002986 */ /* 0x0003ec000c101528 */
[----:B------:R1:W-:Y:S04]  /*dd00*/  @P4 STG.E.U16 desc[UR40][R10.64+0xb0], R44 ;  /* 0x0000b02c0a004986 */ /* 0x0003e8000c101528 */
[----:B------:R1:W-:Y:S01]  /*dd10*/  @P3 STG.E.U16 desc[UR40][R10.64+0xb2], R45 ;  /* 0x0000b22d0a003986 */ /* 0x0003e2000c101528 */
[----:B------:R-:W-:-:S03]  /*dd20*/  ISETP.GT.AND P3, PT, R3, 0x60, PT ;  /* 0x000000600300780c */ /* 0x000fc60003f64270 */
[----:B------:R1:W-:Y:S01]  /*dd30*/  @P0 STG.E.U16 desc[UR40][R4.64+0xb0], R46 ;  /* 0x0000b02e04000986 */ /* 0x0003e2000c101528 */
[----:B------:R-:W-:Y:S02]  /*dd40*/  ISETP.GT.AND P0, PT, R3, 0x61, PT ;  /* 0x000000610300780c */ /* 0x000fe40003f04270 */
[C---:B------:R-:W-:Y:S01]  /*dd50*/  ISETP.GT.AND P4, PT, R0.reuse, 0x8, P3 ;  /* 0x000000080000780c */ /* 0x040fe20001f84270 */
[----:B------:R1:W-:Y:S01]  /*dd60*/  @P1 STG.E.U16 desc[UR40][R4.64+0xb2], R47 ;  /* 0x0000b22f04001986 */ /* 0x0003e2000c101528 */
[C---:B------:R-:W-:Y:S02]  /*dd70*/  ISETP.GT.AND P1, PT, R0.reuse, RZ, P3 ;  /* 0x000000ff0000720c */ /* 0x040fe40001f24270 */
[C---:B------:R-:W-:Y:S02]  /*dd80*/  ISETP.GT.AND P2, PT, R0.reuse, RZ, P0 ;  /* 0x000000ff0000720c */ /* 0x040fe40000744270 */
[----:B------:R-:W-:-:S09]  /*dd90*/  ISETP.GT.AND P5, PT, R0, 0x8, P0 ;  /* 0x000000080000780c */ /* 0x000fd200007a4270 */
[----:B------:R1:W-:Y:S01]  /*dda0*/  @P1 STG.E.U16 desc[UR40][R6.64+0xc0], R32 ;  /* 0x0000c02006001986 */ /* 0x0003e2000c101528 */
[----:B------:R-:W-:-:S03]  /*ddb0*/  ISETP.GT.AND P1, PT, R3, 0x68, PT ;  /* 0x000000680300780c */ /* 0x000fc60003f24270 */
[----:B------:R1:W-:Y:S01]  /*ddc0*/  @P2 STG.E.U16 desc[UR40][R6.64+0xc2], R33 ;  /* 0x0000c22106002986 */ /* 0x0003e2000c101528 */
[----:B------:R-:W-:-:S03]  /*ddd0*/  ISETP.GT.AND P2, PT, R3, 0x69, PT ;  /* 0x000000690300780c */ /* 0x000fc60003f44270 */
[----:B------:R1:W-:Y:S01]  /*dde0*/  @P4 STG.E.U16 desc[UR40][R8.64+0xc0], R34 ;  /* 0x0000c02208004986 */ /* 0x0003e2000c101528 */
[----:B------:R-:W-:-:S03]  /*ddf0*/  ISETP.GT.AND P4, PT, R0, RZ, P2 ;  /* 0x000000ff0000720c */ /* 0x000fc60001784270 */
[----:B------:R1:W-:Y:S01]  /*de00*/  @P5 STG.E.U16 desc[UR40][R8.64+0xc2], R35 ;  /* 0x0000c22308005986 */ /* 0x0003e2000c101528 */
[----:B------:R-:W-:-:S09]  /*de10*/  ISETP.GT.AND P5, PT, R0, RZ, P1 ;  /* 0x000000ff0000720c */ /* 0x000fd20000fa4270 */
        /* <DEDUP_REMOVED lines=10> */
[----:B------:R1:W-:Y:S01]  /*dec0*/  @P4 STG.E.U16 desc[UR40][R10.64+0xc0], R24 ;  /* 0x0000c0180a004986 */ /* 0x0003e2000c101528 */
[C---:B------:R-:W-:Y:S02]  /*ded0*/  ISETP.GT.AND P4, PT, R0.reuse, 0x80, P1 ;  /* 0x000000800000780c */ /* 0x040fe40000f84270 */
[C---:B------:R-:W-:Y:S01]  /*dee0*/  ISETP.GT.AND P1, PT, R0.reuse, 0x88, P1 ;  /* 0x000000880000780c */ /* 0x040fe20000f24270 */
[----:B------:R1:W-:Y:S01]  /*def0*/  @P5 STG.E.U16 desc[UR40][R10.64+0xc2], R25 ;  /* 0x0000c2190a005986 */ /* 0x0003e2000c101528 */
[C---:B------:R-:W-:Y:S02]  /*df00*/  ISETP.GT.AND P5, PT, R0.reuse, 0x80, P2 ;  /* 0x000000800000780c */ /* 0x040fe400017a4270 */
[----:B------:R-:W-:Y:S01]  /*df10*/  ISETP.GT.AND P2, PT, R0, 0x88, P2 ;  /* 0x000000880000780c */ /* 0x000fe20001744270 */
[----:B------:R1:W-:Y:S04]  /*df20*/  @P3 STG.E.U16 desc[UR40][R4.64+0xc0], R26 ;  /* 0x0000c01a04003986 */ /* 0x0003e8000c101528 */
[----:B------:R1:W-:Y:S04]  /*df30*/  @P0 STG.E.U16 desc[UR40][R4.64+0xc2], R27 ;  /* 0x0000c21b04000986 */ /* 0x0003e8000c101528 */
[----:B------:R1:W-:Y:S04]  /*df40*/  @P4 STG.E.U16 desc[UR40][R10.64+0xd0], R28 ;  /* 0x0000d01c0a004986 */ /* 0x0003e8000c101528 */
[----:B------:R1:W-:Y:S04]  /*df50*/  @P5 STG.E.U16 desc[UR40][R10.64+0xd2], R29 ;  /* 0x0000d21d0a005986 */ /* 0x0003e8000c101528 */
[----:B------:R1:W-:Y:S04]  /*df60*/  @P1 STG.E.U16 desc[UR40][R4.64+0xd0], R30 ;  /* 0x0000d01e04001986 */ /* 0x0003e8000c101528 */
[----:B------:R1:W-:Y:S02]  /*df70*/  @P2 STG.E.U16 desc[UR40][R4.64+0xd2], R31 ;  /* 0x0000d21f04002986 */ /* 0x0003e4000c101528 */
.L_x_252:
[----:B------:R-:W-:Y:S05]  /*df80*/  BSYNC B0 ;  /* 0x0000000000007941 */ /* 0x000fea0003800000 */
.L_x_32:
[----:B------:R-:W-:Y:S01]  /*df90*/  ULDC UR4, c[0x0][0xc] ;  /* 0x0000030000047ab9 */ /* 0x000fe20000000800 */
[----:B------:R-:W-:Y:S01]  /*dfa0*/  ULDC UR5, c[0x0][0x10] ;  /* 0x0000040000057ab9 */ /* 0x000fe20000000800 */
[----:B0-----:R-:W0:Y:S01]  /*dfb0*/  LDC R3, c[0x0][0x14] ;  /* 0x00000500ff037b82 */ /* 0x001e220000000800 */
[----:B------:R-:W-:Y:S01]  /*dfc0*/  UIMAD.WIDE.U32 UR4, UR4, UR5, URZ ;  /* 0x00000005040472a5 */ /* 0x000fe2000f8e003f */
[----:B------:R-:W-:Y:S01]  /*dfd0*/  PRMT R0, RZ, 0x7610, R0 ;  /* 0x00007610ff007816 */ /* 0x000fe20000000000 */
[----:B------:R-:W-:Y:S02]  /*dfe0*/  IMAD.MOV.U32 R140, RZ, RZ, -0x1 ;  /* 0xffffffffff8c7424 */ /* 0x000fe400078e00ff */
[----:B------:R-:W-:Y:S02]  /*dff0*/  IMAD.MOV.U32 R137, RZ, RZ, -0x1 ;  /* 0xffffffffff897424 */ /* 0x000fe400078e00ff */
[----:B0-----:R-:W-:-:S04]  /*e000*/  IMAD.WIDE.U32 R16, R3, UR4, R16 ;  /* 0x0000000403107c25 */ /* 0x001fc8000f8e0010 */
[----:B------:R-:W-:Y:S01]  /*e010*/  IMAD R3, R3, UR5, RZ ;  /* 0x0000000503037c24 */ /* 0x000fe2000f8e02ff */
[----:B------:R-:W-:Y:S02]  /*e020*/  ULDC.64 UR4, c[0x0][0x650] ;  /* 0x0001940000047ab9 */ /* 0x000fe40000000a00 */
[----:B------:R-:W-:Y:S01]  /*e030*/  ISETP.GE.U32.AND P0, PT, R16, UR4, PT ;  /* 0x0000000410007c0c */ /* 0x000fe2000bf06070 */
[----:B------:R-:W-:-:S05]  /*e040*/  IMAD.IADD R17, R17, 0x1, R3 ;  /* 0x0000000111117824 */ /* 0x000fca00078e0203 */
[----:B------:R-:W-:-:S13]  /*e050*/  ISETP.GE.U32.AND.EX P0, PT, R17, UR5, PT, P0 ;  /* 0x0000000511007c0c */ /* 0x000fda000bf06100 */
[----:B------:R-:W-:Y:S05]  /*e060*/  @P0 BRA `(.L_x_253) ;  /* 0x0000000400640947 */ /* 0x000fea0003800000 */
[----:B-12---:R-:W0:Y:S01]  /*e070*/  S2R R12, SR_CTAID.X ;  /* 0x00000000000c7919 */ /* 0x006e220000002500 */
[----:B------:R-:W1:Y:S01]  /*e080*/  LDC.64 R10, c[0x0][0x628] ;  /* 0x00018a00ff0a7b82 */ /* 0x000e620000000a00 */
[----:B------:R-:W-:Y:S01]  /*e090*/  ULDC UR4, c[0x0][0x150] ;  /* 0x0000540000047ab9 */ /* 0x000fe20000000800 */
[----:B------:R-:W-:Y:S01]  /*e0a0*/  IMAD.MOV.U32 R8, RZ, RZ, R16 ;  /* 0x000000ffff087224 */ /* 0x000fe200078e0010 */
[----:B------:R-:W2:Y:S01]  /*e0b0*/  S2R R24, SR_CTAID.Y ;  /* 0x0000000000187919 */ /* 0x000ea20000002600 */
[----:B------:R-:W-:-:S04]  /*e0c0*/  IMAD.MOV.U32 R9, RZ, RZ, R17 ;  /* 0x000000ffff097224 */ /* 0x000fc800078e0011 */
[----:B------:R-:W2:Y:S08]  /*e0d0*/  LDC R21, c[0x0][0x144] ;  /* 0x00005100ff157b82 */ /* 0x000eb00000000800 */
[----:B------:R-:W2:Y:S08]  /*e0e0*/  LDC R0, c[0x0][0x630] ;  /* 0x00018c00ff007b82 */ /* 0x000eb00000000800 */
[----:B---34-:R-:W3:Y:S01]  /*e0f0*/  LDC.64 R14, c[0x0][0x620] ;  /* 0x00018800ff0e7b82 */ /* 0x018ee20000000a00 */
[----:B-1----:R-:W-:-:S04]  /*e100*/  ISETP.NE.U32.AND P0, PT, R10, RZ, PT ;  /* 0x000000ff0a00720c */ /* 0x002fc80003f05070 */
[----:B------:R-:W-:Y:S02]  /*e110*/  ISETP.NE.AND.EX P0, PT, R11, RZ, PT, P0 ;  /* 0x000000ff0b00720c */ /* 0x000fe40003f05300 */
[----:B0-----:R-:W-:-:S05]  /*e120*/  I2FP.F32.U32 R3, R12 ;  /* 0x0000000c00037245 */ /* 0x001fca0000201000 */
[----:B------:R-:W-:-:S04]  /*e130*/  FMUL R3, R3, UR4 ;  /* 0x0000000403037c20 */ /* 0x000fc80008400000 */
[----:B------:R0:W1:Y:S02]  /*e140*/  F2I.U32.TRUNC.NTZ R20, R3 ;  /* 0x0000000300147305 */ /* 0x000064000020f000 */
[----:B--2---:R-:W-:Y:S05]  /*e150*/  @!P0 BRA `(.L_x_254) ;  /* 0x0000000000288947 */ /* 0x004fea0003800000 */
[----:B0-----:R-:W0:Y:S02]  /*e160*/  LDC R3, c[0x0][0x634] ;  /* 0x00018d00ff037b82 */ /* 0x001e240000000800 */
        /* <DEDUP_REMOVED lines=9> */
.L_x_254:
[----:B------:R-:W2:Y:S01]  /*e200*/  LDC.64 R28, c[0x0][0x640] ;  /* 0x00019000ff1c7b82 */ /* 0x000ea20000000a00 */
[-CC-:B------:R-:W-:Y:S01]  /*e210*/  SHF.R.U64 R137, R8, R0.reuse, R9.reuse ;  /* 0x0000000008897219 */ /* 0x180fe20000001209 */
[----:B-1----:R-:W-:Y:S01]  /*e220*/  IMAD.MOV R20, RZ, RZ, -R20 ;  /* 0x000000ffff147224 */ /* 0x002fe200078e0a14 */
[----:B------:R-:W-:Y:S01]  /*e230*/  SHF.R.U32.HI R0, RZ, R0, R9 ;  /* 0x00000000ff007219 */ /* 0x000fe20000011609 */
[----:B------:R-:W-:Y:S01]  /*e240*/  ULDC UR4, c[0x0][0x154] ;  /* 0x0000550000047ab9 */ /* 0x000fe20000000800 */
[----:B0-----:R-:W-:Y:S01]  /*e250*/  IADD3 R3, P0, RZ, -R137, RZ ;  /* 0x80000089ff037210 */ /* 0x001fe20007f1e0ff */
[----:B------:R-:W-:Y:S02]  /*e260*/  IMAD R21, R21, R20, R12 ;  /* 0x0000001415157224 */ /* 0x000fe400078e020c */
[----:B------:R-:W0:Y:S01]  /*e270*/  LDC R6, c[0x0][0x618] ;  /* 0x00018600ff067b82 */ /* 0x000e220000000800 */
[----:B------:R-:W-:Y:S02]  /*e280*/  IMAD.MOV.U32 R7, RZ, RZ, 0x1 ;  /* 0x00000001ff077424 */ /* 0x000fe400078e00ff */
[----:B------:R-:W-:-:S04]  /*e290*/  IMAD.X R5, RZ, RZ, ~R0, P0 ;  /* 0x000000ffff057224 */ /* 0x000fc800000e0e00 */
[-C--:B---3--:R-:W-:Y:S01]  /*e2a0*/  IMAD R0, R5, R14.reuse, RZ ;  /* 0x0000000e05007224 */ /* 0x088fe200078e02ff */
[----:B------:R-:W1:Y:S01]  /*e2b0*/  LDC R8, c[0x0][0x608] ;  /* 0x00018200ff087b82 */ /* 0x000e620000000800 */
[----:B------:R-:W-:-:S04]  /*e2c0*/  IMAD.WIDE.U32 R4, R3, R14, R16 ;  /* 0x0000000e03047225 */ /* 0x000fc800078e0010 */
[----:B------:R-:W-:Y:S01]  /*e2d0*/  IMAD R3, R3, R15, R0 ;  /* 0x0000000f03037224 */ /* 0x000fe200078e0200 */
[----:B------:R-:W-:Y:S02]  /*e2e0*/  I2FP.F32.U32 R0, R24 ;  /* 0x0000001800007245 */ /* 0x000fe40000201000 */
[----:B------:R-:W3:Y:S01]  /*e2f0*/  LDC R26, c[0x0][0x658] ;  /* 0x00019600ff1a7b82 */ /* 0x000ee20000000800 */
[----:B------:R-:W-:Y:S01]  /*e300*/  IMAD.IADD R3, R5, 0x1, R3 ;  /* 0x0000000105037824 */ /* 0x000fe200078e0203 */
[----:B--2---:R-:W-:Y:S01]  /*e310*/  ISETP.NE.U32.AND P0, PT, R28, RZ, PT ;  /* 0x000000ff1c00720c */ /* 0x004fe20003f05070 */
[----:B------:R-:W-:Y:S01]  /*e320*/  FMUL R0, R0, UR4 ;  /* 0x0000000400007c20 */ /* 0x000fe20008400000 */
[----:B------:R-:W-:Y:S02]  /*e330*/  IMAD.MOV.U32 R5, RZ, RZ, -0x1 ;  /* 0xffffffffff057424 */ /* 0x000fe400078e00ff */
[----:B------:R-:W-:Y:S01]  /*e340*/  ISETP.NE.AND.EX P0, PT, R29, RZ, PT, P0 ;  /* 0x000000ff1d00720c */ /* 0x000fe20003f05300 */
[----:B------:R2:W4:Y:S01]  /*e350*/  F2I.U32.TRUNC.NTZ R13, R0 ;  /* 0x00000000000d7305 */ /* 0x000522000020f000 */
[----:B------:R-:W2:Y:S01]  /*e360*/  LDC R15, c[0x0][0x148] ;  /* 0x00005200ff0f7b82 */ /* 0x000ea20000000800 */
[----:B0-----:R-:W-:-:S02]  /*e370*/  SHF.R.U64 R12, R4, R6, R3 ;  /* 0x00000006040c7219 */ /* 0x001fc40000001203 */
[----:B------:R-:W-:-:S05]  /*e380*/  SHF.R.U32.HI R3, RZ, R6, R3 ;  /* 0x00000006ff037219 */ /* 0x000fca0000011603 */
[----:B------:R-:W0:Y:S01]  /*e390*/  LDC R20, c[0x0][0x600] ;  /* 0x00018000ff147b82 */ /* 0x000e220000000800 */
[-CC-:B-1----:R-:W-:Y:S02]  /*e3a0*/  SHF.R.U64 R10, R12, R8.reuse, R3.reuse ;  /* 0x000000080c0a7219 */ /* 0x182fe40000001203 */
[----:B------:R-:W-:-:S05]  /*e3b0*/  SHF.R.U32.HI R3, RZ, R8, R3 ;  /* 0x00000008ff037219 */ /* 0x000fca0000011603 */
[----:B------:R-:W1:Y:S01]  /*e3c0*/  LDC R27, c[0x0][0x648] ;  /* 0x00019200ff1b7b82 */ /* 0x000e620000000800 */
[-C--:B---3--:R-:W-:Y:S02]  /*e3d0*/  SHF.L.U32 R4, R5, R26.reuse, RZ ;  /* 0x0000001a05047219 */ /* 0x088fe400000006ff */
[--C-:B------:R-:W-:Y:S02]  /*e3e0*/  SHF.R.U64 R14, R10, R26, R3.reuse ;  /* 0x0000001a0a0e7219 */ /* 0x100fe40000001203 */
[----:B------:R-:W-:Y:S02]  /*e3f0*/  LOP3.LUT R25, RZ, R4, RZ, 0x33, !PT ;  /* 0x00000004ff197212 */ /* 0x000fe400078e33ff */
[-C--:B------:R-:W-:Y:S01]  /*e400*/  SHF.R.U32.HI R5, RZ, R26.reuse, R3 ;  /* 0x0000001aff057219 */ /* 0x080fe20000011603 */
[----:B------:R-:W3:Y:S01]  /*e410*/  LDC R30, c[0x0][0x638] ;  /* 0x00018e00ff1e7b82 */ /* 0x000ee20000000800 */
[----:B------:R-:W-:Y:S01]  /*e420*/  SHF.L.U32 R136, R7, R26, RZ ;  /* 0x0000001a07887219 */ /* 0x000fe200000006ff */
[----:B------:R-:W-:-:S06]  /*e430*/  IMAD.MOV.U32 R4, RZ, RZ, R14 ;  /* 0x000000ffff047224 */ /* 0x000fcc00078e000e */
[----:B------:R-:W0:Y:S01]  /*e440*/  LDC R31, c[0x0][0x610] ;  /* 0x00018400ff1f7b82 */ /* 0x000e220000000800 */
[----:B----4-:R-:W-:Y:S05]  /*e450*/  @!P0 BRA `(.L_x_255) ;  /* 0x0000000000288947 */ /* 0x010fea0003800000 */
        /* <DEDUP_REMOVED lines=10> */
.L_x_255:
[----:B------:R-:W-:Y:S01]  /*e500*/  ISETP.NE.AND P0, PT, R2, 0x1, PT ;  /* 0x000000010200780c */ /* 0x000fe20003f05270 */
[----:B0-----:R-:W-:Y:S01]  /*e510*/  VIADD R7, R20, 0xffffffff ;  /* 0xffffffff14077836 */ /* 0x001fe20000000000 */
[----:B-12---:R-:W-:Y:S01]  /*e520*/  SHF.R.U64 R0, R4, R27, R5 ;  /* 0x0000001b04007219 */ /* 0x006fe20000001205 */
[----:B------:R-:W-:Y:S01]  /*e530*/  IMAD.MOV R13, RZ, RZ, -R13 ;  /* 0x000000ffff0d7224 */ /* 0x000fe200078e0a0d */
[----:B------:R-:W-:Y:S01]  /*e540*/  LOP3.LUT R5, R10, R25, RZ, 0xc0, !PT ;  /* 0x000000190a057212 */ /* 0x000fe200078ec0ff */
[----:B------:R-:W-:Y:S02]  /*e550*/  IMAD.MOV.U32 R4, RZ, RZ, 0x1 ;  /* 0x00000001ff047424 */ /* 0x000fe400078e00ff */
[----:B------:R-:W-:Y:S02]  /*e560*/  IMAD.MOV R3, RZ, RZ, -R0 ;  /* 0x000000ffff037224 */ /* 0x000fe400078e0a00 */
[----:B------:R-:W-:Y:S01]  /*e570*/  IMAD R136, R136, R0, R5 ;  /* 0x0000000088887224 */ /* 0x000fe200078e0205 */
[----:B------:R-:W-:Y:S01]  /*e580*/  LOP3.LUT R5, R12, R7, RZ, 0xc0, !PT ;  /* 0x000000070c057212 */ /* 0x000fe200078ec0ff */
[----:B---3--:R-:W-:-:S02]  /*e590*/  IMAD R0, R3, R30, R14 ;  /* 0x0000001e03007224 */ /* 0x008fc400078e020e */
[----:B------:R-:W-:Y:S02]  /*e5a0*/  @P0 IMAD R21, R15, R13, R24 ;  /* 0x0000000d0f150224 */ /* 0x000fe400078e0218 */
[----:B------:R-:W-:Y:S01]  /*e5b0*/  IMAD R3, R0, R20, R5 ;  /* 0x0000001400037224 */ /* 0x000fe200078e0205 */
[----:B------:R-:W-:Y:S01]  /*e5c0*/  PRMT R0, R4, 0x7610, R0 ;  /* 0x0000761004007816 */ /* 0x000fe20000000000 */
[----:B------:R-:W-:-:S05]  /*e5d0*/  IMAD R136, R136, R31, R21 ;  /* 0x0000001f88887224 */ /* 0x000fca00078e0215 */
[----:B------:R-:W-:Y:S02]  /*e5e0*/  SEL R140, R3, R136, !P0 ;  /* 0x00000088038c7207 */ /* 0x000fe40004000000 */
[----:B------:R-:W-:-:S07]  /*e5f0*/  SEL R136, R136, R3, !P0 ;  /* 0x0000000388887207 */ /* 0x000fce0004000000 */
.L_x_253:
[----:B------:R-:W-:-:S13]  /*e600*/  LOP3.LUT P0, RZ, R0, 0xff, RZ, 0xc0, !PT ;  /* 0x000000ff00ff7812 */ /* 0x000fda000780c0ff */
[----:B------:R-:W-:Y:S05]  /*e610*/  @P0 BRA `(.L_x_256) ;  /* 0xffffff2800e40947 */ /* 0x000fea000383ffff */
[----:B------:R-:W-:Y:S05]  /*e620*/  EXIT ;  /* 0x000000000000794d */ /* 0x000fea0003800000 */
.L_x_7:
[----:B0-----:R-:W-:Y:S01]  /*e630*/  ULDC.64 UR4, c[0x0][0x650] ;  /* 0x0001940000047ab9 */ /* 0x001fe20000000a00 */
        /* <DEDUP_REMOVED lines=25> */
.L_x_258:
[----:B------:R-:W0:Y:S01]  /*e7d0*/  LDC.64 R28, c[0x0][0x640] ;  /* 0x00019000ff1c7b82 */ /* 0x000e220000000a00 */
[-CC-:B------:R-:W-:Y:S01]  /*e7e0*/  SHF.R.U64 R22, R12, R6.reuse, R13.reuse ;  /* 0x000000060c167219 */ /* 0x180fe2000000120d */
[----:B------:R-:W-:Y:S01]  /*e7f0*/  IMAD.MOV.U32 R30, RZ, RZ, 0x1 ;  /* 0x00000001ff1e7424 */ /* 0x000fe200078e00ff */
[----:B------:R-:W-:Y:S02]  /*e800*/  SHF.R.U32.HI R6, RZ, R6, R13 ;  /* 0x00000006ff067219 */ /* 0x000fe4000001160d */
        /* <DEDUP_REMOVED lines=8> */
[----:B------:R-:W-:Y:S01]  /*e890*/  IMAD.IADD R9, R9, 0x1, R11 ;  /* 0x0000000109097824 */ /* 0x000fe200078e020b */
[----:B0-----:R-:W-:-:S04]  /*e8a0*/  ISETP.NE.U32.AND P0, PT, R28, RZ, PT ;  /* 0x000000ff1c00720c */ /* 0x001fc80003f05070 */
[----:B------:R-:W-:Y:S02]  /*e8b0*/  ISETP.NE.AND.EX P0, PT, R29, RZ, PT, P0 ;  /* 0x000000ff1d00720c */ /* 0x000fe40003f05300 */
[----:B------:R-:W0:Y:S01]  /*e8c0*/  LDC R20, c[0x0][0x600] ;  /* 0x00018000ff147b82 */ /* 0x000e220000000800 */
[-CC-:B-1----:R-:W-:Y:S01]  /*e8d0*/  SHF.R.U64 R14, R8, R10.reuse, R9.reuse ;  /* 0x0000000a080e7219 */ /* 0x182fe20000001209 */
[----:B------:R-:W-:Y:S01]  /*e8e0*/  IMAD.MOV.U32 R8, RZ, RZ, -0x1 ;  /* 0xffffffffff087424 */ /* 0x000fe200078e00ff */
[----:B------:R-:W-:-:S05]  /*e8f0*/  SHF.R.U32.HI R9, RZ, R10, R9 ;  /* 0x0000000aff097219 */ /* 0x000fca0000011609 */
[----:B------:R-:W1:Y:S01]  /*e900*/  LDC R24, c[0x0][0x648] ;  /* 0x00019200ff187b82 */ /* 0x000e620000000800 */
[-CC-:B--2---:R-:W-:Y:S02]  /*e910*/  SHF.R.U64 R23, R14, R12.reuse, R9.reuse ;  /* 0x0000000c0e177219 */ /* 0x184fe40000001209 */
[----:B------:R-:W-:-:S05]  /*e920*/  SHF.R.U32.HI R6, RZ, R12, R9 ;  /* 0x0000000cff067219 */ /* 0x000fca0000011609 */
[----:B------:R-:W2:Y:S01]  /*e930*/  LDC R26, c[0x0][0x638] ;  /* 0x00018e00ff1a7b82 */ /* 0x000ea20000000800 */
[-C--:B---3--:R-:W-:Y:S02]  /*e940*/  SHF.L.U32 R8, R8, R27.reuse, RZ ;  /* 0x0000001b08087219 */ /* 0x088fe400000006ff */
[-CC-:B------:R-:W-:Y:S02]  /*e950*/  SHF.R.U64 R25, R23, R27.reuse, R6.reuse ;  /* 0x0000001b17197219 */ /* 0x180fe40000001206 */
[----:B------:R-:W-:Y:S02]  /*e960*/  LOP3.LUT R32, RZ, R8, RZ, 0x33, !PT ;  /* 0x00000008ff207212 */ /* 0x000fe400078e33ff */
[----:B------:R-:W-:Y:S01]  /*e970*/  SHF.R.U32.HI R9, RZ, R27, R6 ;  /* 0x0000001bff097219 */ /* 0x000fe20000011606 */
[----:B------:R-:W3:Y:S01]  /*e980*/  LDC R31, c[0x0][0x610] ;  /* 0x00018400ff1f7b82 */ /* 0x000ee20000000800 */
[----:B------:R-:W-:Y:S01]  /*e990*/  IMAD.MOV.U32 R8, RZ, RZ, R25 ;  /* 0x000000ffff087224 */ /* 0x000fe200078e0019 */
[----:B------:R-:W-:Y:S06]  /*e9a0*/  @!P0 BRA `(.L_x_259) ;  /* 0x0000000000288947 */ /* 0x000fec0003800000 */
        /* <DEDUP_REMOVED lines=10> */
.L_x_259:
[----:B------:R-:W-:Y:S02]  /*ea50*/  ISETP.NE.AND P0, PT, R2, 0x1, PT ;  /* 0x000000010200780c */ /* 0x000fe40003f05270 */
[----:B-1----:R-:W-:Y:S01]  /*ea60*/  SHF.R.U64 R6, R8, R24, R9 ;  /* 0x0000001808067219 */ /* 0x002fe20000001209 */
[----:B0-----:R-:W-:Y:S01]  /*ea70*/  VIADD R9, R20, 0xffffffff ;  /* 0xffffffff14097836 */ /* 0x001fe20000000000 */
[----:B------:R-:W-:Y:S02]  /*ea80*/  SHF.L.U32 R30, R30, R27, RZ ;  /* 0x0000001b1e1e7219 */ /* 0x000fe400000006ff */
[----:B------:R-:W-:Y:S01]  /*ea90*/  LOP3.LUT R5, R23, R32, RZ, 0xc0, !PT ;  /* 0x0000002017057212 */ /* 0x000fe200078ec0ff */
[----:B------:R-:W-:-:S04]  /*eaa0*/  IMAD.MOV R8, RZ, RZ, -R6 ;  /* 0x000000ffff087224 */ /* 0x000fc800078e0a06 */
[----:B------:R-:W-:Y:S01]  /*eab0*/  IMAD R6, R30, R6, R5 ;  /* 0x000000061e067224 */ /* 0x000fe200078e0205 */
[----:B------:R-:W-:Y:S01]  /*eac0*/  LOP3.LUT R5, R14, R9, RZ, 0xc0, !PT ;  /* 0x000000090e057212 */ /* 0x000fe200078ec0ff */
[----:B------:R-:W-:Y:S02]  /*ead0*/  @P0 IMAD R3, R7, R21, R4 ;  /* 0x0000001507030224 */ /* 0x000fe400078e0204 */
[----:B--2---:R-:W-:Y:S02]  /*eae0*/  IMAD R4, R8, R26, R25 ;  /* 0x0000001a08047224 */ /* 0x004fe400078e0219 */
[----:B---3--:R-:W-:Y:S02]  /*eaf0*/  IMAD R3, R6, R31, R3 ;  /* 0x0000001f06037224 */ /* 0x008fe400078e0203 */
[----:B------:R-:W-:Y:S02]  /*eb00*/  IMAD R4, R4, R20, R5 ;  /* 0x0000001404047224 */ /* 0x000fe400078e0205 */
[----:B------:R-:W-:-:S02]  /*eb10*/  IMAD.MOV.U32 R8, RZ, RZ, 0x1 ;  /* 0x00000001ff087424 */ /* 0x000fc400078e00ff */
[----:B------:R-:W-:Y:S01]  /*eb20*/  IMAD.MOV.U32 R6, RZ, RZ, R22 ;  /* 0x000000ffff067224 */ /* 0x000fe200078e0016 */
[----:B------:R-:W-:Y:S02]  /*eb30*/  SEL R20, R4, R3, !P0 ;  /* 0x0000000304147207 */ /* 0x000fe40004000000 */
[----:B------:R-:W-:-:S07]  /*eb40*/  SEL R13, R3, R4, !P0 ;  /* 0x00000004030d7207 */ /* 0x000fce0004000000 */
.L_x_257:
[----:B------:R-:W-:-:S08]  /*eb50*/  NOP ;  /* 0x0000000000007918 */ /* 0x000fd00000000000 */
[----:B------:R-:W0:-:S00]  /*eb60*/  USETMAXREG.DEALLOC.CTAPOOL 0x28 ;  /* 0x00000028000079c8 */ /* 0x000e0000080e0500 */
[----:B0-----:R-:W-:-:S13]  /*eb70*/  ISETP.NE.AND P0, PT, R0, RZ, PT ;  /* 0x000000ff0000720c */ /* 0x001fda0003f05270 */
[----:B------:R-:W-:Y:S05]  /*eb80*/  @P0 EXIT ;  /* 0x000000000000094d */ /* 0x000fea0003800000 */
[----:B------:R-:W-:Y:S01]  /*eb90*/  LOP3.LUT P0, RZ, R8, 0xff, RZ, 0xc0, !PT ;  /* 0x000000ff08ff7812 */ /* 0x000fe2000780c0ff */
[----:B------:R-:W-:Y:S02]  /*eba0*/  IMAD.MOV.U32 R0, RZ, RZ, 0x1 ;  /* 0x00000001ff007424 */ /* 0x000fe400078e00ff */
[----:B------:R-:W-:-:S10]  /*ebb0*/  IMAD.MOV.U32 R3, RZ, RZ, RZ ;  /* 0x000000ffff037224 */ /* 0x000fd400078e00ff */
[----:B------:R-:W-:Y:S05]  /*ebc0*/  @!P0 BRA `(.L_x_260) ;  /* 0x0000000c00708947 */ /* 0x000fea0003800000 */
[----:B------:R-:W0:Y:S01]  /*ebd0*/  LDC R0, c[0x0][0x28c] ;  /* 0x0000a300ff007b82 */ /* 0x000e220000000800 */
[----:B------:R-:W1:Y:S01]  /*ebe0*/  S2R R9, SR_CgaCtaId ;  /* 0x0000000000097919 */ /* 0x000e620000008800 */
[----:B------:R-:W-:Y:S01]  /*ebf0*/  ULDC UR5, c[0x0][0x658] ;  /* 0x0001960000057ab9 */ /* 0x000fe20000000800 */
[----:B------:R-:W-:Y:S01]  /*ec00*/  UMOV UR7, 0xffffffff ;  /* 0xffffffff00077882 */ /* 0x000fe20000000000 */
[----:B------:R-:W-:Y:S01]  /*ec10*/  ULDC UR6, c[0x0][0xc] ;  /* 0x0000030000067ab9 */ /* 0x000fe20000000800 */
[----:B------:R-:W-:Y:S01]  /*ec20*/  USHF.L.U32 UR9, UR7, UR5, URZ ;  /* 0x0000000507097299 */ /* 0x000fe2000800063f */
[----:B------:R-:W-:Y:S01]  /*ec30*/  BSSY B0, `(.L_x_260) ;  /* 0x00000d5000007945 */ /* 0x000fe20003800000 */
[----:B------:R-:W-:Y:S01]  /*ec40*/  UMOV UR8, 0x1 ;  /* 0x0000000100087882 */ /* 0x000fe20000000000 */
[----:B------:R-:W-:Y:S01]  /*ec50*/  ULDC UR7, c[0x0][0x10] ;  /* 0x0000040000077ab9 */ /* 0x000fe20000000800 */
[----:B------:R-:W-:Y:S01]  /*ec60*/  USHF.L.U32 UR5, UR8, UR5, URZ ;  /* 0x0000000508057299 */ /* 0x000fe2000800063f */
[----:B------:R-:W-:Y:S01]  /*ec70*/  IMAD.MOV.U32 R10, RZ, RZ, 0x1 ;  /* 0x00000001ff0a7424 */ /* 0x000fe200078e00ff */
[----:B------:R-:W-:Y:S01]  /*ec80*/  UIMAD.WIDE.U32 UR6, UR6, UR7, URZ ;  /* 0x00000007060672a5 */ /* 0x000fe2000f8e003f */
[----:B------:R-:W-:Y:S01]  /*ec90*/  LOP3.LUT R12, R19, 0x2, RZ, 0xfc, !PT ;  /* 0x00000002130c7812 */ /* 0x000fe200078efcff */
[----:B------:R-:W-:Y:S01]  /*eca0*/  ULDC UR8, c[0x0][0x14] ;  /* 0x0000050000087ab9 */ /* 0x000fe20000000800 */
[----:B------:R-:W-:Y:S01]  /*ecb0*/  ULDC UR4, c[0x0][0x600] ;  /* 0x0001800000047ab9 */ /* 0x000fe20000000800 */
[----:B------:R-:W-:-:S02]  /*ecc0*/  UIMAD.WIDE.U32 UR30, UR6, UR8, URZ ;  /* 0x00000008061e72a5 */ /* 0x000fc4000f8e003f */
[----:B------:R-:W-:Y:S02]  /*ecd0*/  UIMAD UR7, UR7, UR8, URZ ;  /* 0x00000008070772a4 */ /* 0x000fe4000f8e023f */
[----:B------:R-:W-:Y:S02]  /*ece0*/  UIADD3 UR4, UR4, -0x1, URZ ;  /* 0xffffffff04047890 */ /* 0x000fe4000fffe03f */
[----:B------:R-:W-:Y:S02]  /*ecf0*/  ULOP3.LUT UR6, URZ, UR9, URZ, 0x33, !UPT ;  /* 0x000000093f067292 */ /* 0x000fe4000f8e333f */
[----:B------:R-:W-:Y:S01]  /*ed00*/  UIADD3 UR7, UR31, UR7, URZ ;  /* 0x000000071f077290 */ /* 0x000fe2000fffe03f */
[----:B0-----:R-:W-:Y:S01]  /*ed10*/  VIADD R0, R0, 0x7f ;  /* 0x0000007f00007836 */ /* 0x001fe20000000000 */
[----:B------:R-:W-:-:S04]  /*ed20*/  ULDC.64 UR38, c[0x0][0x198] ;  /* 0x0000660000267ab9 */ /* 0x000fc80000000a00 */
[----:B------:R-:W-:-:S04]  /*ed30*/  SHF.R.S32.HI R3, RZ, 0x1f, R0 ;  /* 0x0000001fff037819 */ /* 0x000fc80000011400 */
[----:B------:R-:W-:Y:S01]  /*ed40*/  LEA.HI R3, R3, R0, RZ, 0x7 ;  /* 0x0000000003037211 */ /* 0x000fe200078f38ff */
[----:B------:R-:W-:Y:S01]  /*ed50*/  IMAD.MOV.U32 R0, RZ, RZ, 0x1 ;  /* 0x00000001ff007424 */ /* 0x000fe200078e00ff */
[----:B-1----:R-:W-:Y:S02]  /*ed60*/  LOP3.LUT R9, R9, 0x1, RZ, 0xc0, !PT ;  /* 0x0000000109097812 */ /* 0x002fe400078ec0ff */
[----:B------:R-:W-:Y:S01]  /*ed70*/  SHF.R.S32.HI R8, RZ, 0x7, R3 ;  /* 0x00000007ff087819 */ /* 0x000fe20000011403 */
[----:B------:R-:W-:-:S04]  /*ed80*/  IMAD.MOV.U32 R3, RZ, RZ, RZ ;  /* 0x000000ffff037224 */ /* 0x000fc800078e00ff */
[----:B------:R-:W-:-:S07]  /*ed90*/  VIADD R11, R8, 0x1 ;  /* 0x00000001080b7836 */ /* 0x000fce0000000000 */
.L_x_271:
[----:B------:R-:W-:-:S03]  /*eda0*/  UMOV UR8, 0xffffffff ;  /* 0xffffffff00087882 */ /* 0x000fc60000000000 */
[----:B------:R-:W-:Y:S05]  /*edb0*/  BRA.DIV UR8, `(.L_x_261) ;  /* 0x0000000e08987947 */ /* 0x000fea000b800000 */
[----:B------:R-:W-:-:S13]  /*edc0*/  ELECT P6, URZ, PT ;  /* 0x00000000003f782f */ /* 0x000fda00038c0000 */
.L_x_280:
[----:B------:R-:W0:Y:S01]  /*edd0*/  LDC R4, c[0x0][0x28c] ;  /* 0x0000a300ff047b82 */ /* 0x000e220000000800 */
[----:B------:R-:W-:Y:S01]  /*ede0*/  BSSY B1, `(.L_x_262) ;  /* 0x0000046000017945 */ /* 0x000fe20003800000 */
[----:B0-----:R-:W-:-:S13]  /*edf0*/  ISETP.LT.OR P6, PT, R4, 0x1, !P6 ;  /* 0x000000010400780c */ /* 0x001fda00077c1670 */
[----:B------:R-:W-:Y:S05]  /*ee00*/  @P6 BRA `(.L_x_263) ;  /* 0x00000004000c6947 */ /* 0x000fea0003800000 */
[----:B------:R-:W-:Y:S02]  /*ee10*/  IMAD R20, R20, 0x2, R9 ;  /* 0x0000000214147824 */ /* 0x000fe400078e0209 */
[----:B------:R-:W-:Y:S02]  /*ee20*/  IMAD R15, R13, 0xc0, RZ ;  /* 0x000000c00d0f7824 */ /* 0x000fe400078e02ff */
[----:B------:R-:W-:Y:S02]  /*ee30*/  IMAD.MOV.U32 R22, RZ, RZ, RZ ;  /* 0x000000ffff167224 */ /* 0x000fe400078e00ff */
[----:B------:R-:W-:Y:S02]  /*ee40*/  IMAD.MOV.U32 R4, RZ, RZ, R11 ;  /* 0x000000ffff047224 */ /* 0x000fe400078e000b */
[----:B------:R-:W-:Y:S02]  /*ee50*/  IMAD.MOV.U32 R5, RZ, RZ, R0 ;  /* 0x000000ffff057224 */ /* 0x000fe400078e0000 */
[----:B------:R-:W-:-:S02]  /*ee60*/  IMAD.MOV.U32 R14, RZ, RZ, R3 ;  /* 0x000000ffff0e7224 */ /* 0x000fc400078e0003 */
[----:B------:R-:W-:-:S07]  /*ee70*/  IMAD R21, R20, 0x38, RZ ;  /* 0x0000003814157824 */ /* 0x000fce00078e02ff */
.L_x_266:
[----:B------:R-:W0:Y:S01]  /*ee80*/  S2R R20, SR_CgaCtaId ;  /* 0x0000000000147919 */ /* 0x000e220000008800 */
[----:B------:R-:W-:Y:S02]  /*ee90*/  MOV R7, 0x400 ;  /* 0x0000040000077802 */ /* 0x000fe40000000f00 */
[----:B------:R-:W-:-:S13]  /*eea0*/  LOP3.LUT P1, RZ, R18, 0x7f, RZ, 0xc0, !PT ;  /* 0x0000007f12ff7812 */ /* 0x000fda000782c0ff */
[----:B------:R-:W1:Y:S01]  /*eeb0*/  @!P1 LDC R13, c[0x0][0x500] ;  /* 0x00014000ff0d9b82 */ /* 0x000e620000000800 */
[----:B0-----:R-:W-:Y:S02]  /*eec0*/  LEA R23, R20, R7, 0x18 ;  /* 0x0000000714177211 */ /* 0x001fe400078ec0ff */
[----:B------:R-:W-:-:S03]  /*eed0*/  SHF.L.U32 R7, R5, 0x1f, RZ ;  /* 0x0000001f05077819 */ /* 0x000fc600000006ff */
[----:B------:R-:W-:-:S04]  /*eee0*/  IMAD R20, R14, 0x8, R23 ;  /* 0x000000080e147824 */ /* 0x000fc800078e0217 */
[----:B------:R-:W0:Y:S02]  /*eef0*/  SYNCS.PHASECHK.TRANS64.TRYWAIT P0, [R20+URZ+0x10], R7 ;  /* 0x00001007140075a7 */ /* 0x000e24000800017f */
[----:B01----:R-:W-:Y:S05]  /*ef00*/  @!P0 BRA `(.L_x_264) ;  /* 0x0000000c00648947 */ /* 0x003fea0003800000 */
.L_x_281:
[----:B0-----:R-:W-:Y:S01]  /*ef10*/  PRMT R7, R12, 0x9910, RZ ;  /* 0x000099100c077816 */ /* 0x001fe200000000ff */
[----:B------:R0:W-:Y:S03]  /*ef20*/  @!P1 SYNCS.ARRIVE.TRANS64 RZ, [R20+URZ], R13 ;  /* 0x0000000d14ff99a7 */ /* 0x0001e6000800003f */
[----:B------:R-:W-:-:S13]  /*ef30*/  ISETP.NE.AND P0, PT, R7, 0x2, PT ;  /* 0x000000020700780c */ /* 0x000fda0003f05270 */
[----:B0-----:R-:W-:Y:S05]  /*ef40*/  @P0 BRA `(.L_x_265) ;  /* 0x0000000000040947 */ /* 0x001fea0003800000 */
[----:B------:R-:W-:Y:S01]  /*ef50*/  BPT.TRAP 0x1 ;  /* 0x000000040000795c */ /* 0x000fe20000300000 */
.L_x_265:
[----:B------:R-:W-:Y:S01]  /*ef60*/  IMAD R7, R14, 0x4, R9 ;  /* 0x000000040e077824 */ /* 0x000fe200078e0209 */
[----:B------:R-:W-:Y:S01]  /*ef70*/  R2UR UR34, R22 ;  /* 0x00000000162272ca */ /* 0x000fe200000e0000 */
[--C-:B------:R-:W-:Y:S01]  /*ef80*/  IMAD R13, R14, 0xc000, R23.reuse ;  /* 0x0000c0000e0d7824 */ /* 0x100fe200078e0217 */
[----:B------:R-:W-:Y:S01]  /*ef90*/  R2UR UR33, R20 ;  /* 0x00000000142172ca */ /* 0x000fe200000e0000 */
[----:B------:R-:W-:Y:S01]  /*efa0*/  IMAD R7, R7, 0xe00, RZ ;  /* 0x00000e0007077824 */ /* 0x000fe200078e02ff */
[----:B------:R-:W-:Y:S01]  /*efb0*/  R2UR UR36, R6 ;  /* 0x00000000062472ca */ /* 0x000fe200000e0000 */
[----:B------:R-:W-:Y:S01]  /*efc0*/  VIADD R4, R4, 0xffffffff ;  /* 0xffffffff04047836 */ /* 0x000fe20000000000 */
[----:B------:R-:W-:Y:S01]  /*efd0*/  R2UR UR24, R13 ;  /* 0x000000000d1872ca */ /* 0x000fe200000e0000 */
[----:B------:R-:W-:Y:S01]  /*efe0*/  IMAD R7, R7, 0x2, R23 ;  /* 0x0000000207077824 */ /* 0x000fe200078e0217 */
[----:B------:R-:W-:Y:S01]  /*eff0*/  R2UR UR35, R15 ;  /* 0x000000000f2372ca */ /* 0x000fe200000e0000 */
[----:B------:R-:W-:Y:S01]  /*f000*/  UIADD3 UR14, UP0, UR38, 0xf0, URZ ;  /* 0x000000f0260e7890 */ /* 0x000fe2000ff1e03f */
[----:B------:R-:W-:Y:S01]  /*f010*/  R2UR UR19, R21 ;  /* 0x00000000151372ca */ /* 0x000fe200000e0000 */
[----:B------:R-:W-:Y:S01]  /*f020*/  UIADD3 UR40, UP1, UR38, 0x1f0, URZ ;  /* 0x000001f026287890 */ /* 0x000fe2000ff3e03f */
[----:B------:R-:W-:Y:S01]  /*f030*/  R2UR UR8, R7 ;  /* 0x00000000070872ca */ /* 0x000fe200000e0000 */
[----:B------:R-:W-:Y:S01]  /*f040*/  UIADD3.X UR15, URZ, UR39, URZ, UP0, !UPT ;  /* 0x000000273f0f7290 */ /* 0x000fe200087fe43f */
[----:B------:R-:W-:Y:S01]  /*f050*/  ISETP.GT.AND P1, PT, R4, 0x1, PT ;  /* 0x000000010400780c */ /* 0x000fe20003f24270 */
[----:B------:R-:W-:Y:S01]  /*f060*/  UIADD3 UR26, UR34, 0x40, URZ ;  /* 0x00000040221a7890 */ /* 0x000fe2000fffe03f */
[----:B------:R-:W-:Y:S01]  /*f070*/  VIADD R14, R14, 0x1 ;  /* 0x000000010e0e7836 */ /* 0x000fe20000000000 */
[----:B------:R-:W-:Y:S01]  /*f080*/  UIADD3.X UR41, URZ, UR39, URZ, UP1, !UPT ;  /* 0x000000273f297290 */ /* 0x000fe20008ffe43f */
[----:B------:R-:W-:Y:S01]  /*f090*/  VIADD R22, R22, 0x80 ;  /* 0x0000008016167836 */ /* 0x000fe20000000000 */
[----:B------:R-:W-:-:S02]  /*f0a0*/  UIADD3 UR32, UR24, 0x100, URZ ;  /* 0x0000010018207890 */ /* 0x000fc4000fffe03f */
[----:B------:R-:W-:Y:S01]  /*f0b0*/  UIADD3 UR24, UR24, 0x6100, URZ ;  /* 0x0000610018187890 */ /* 0x000fe2000fffe03f */
[----:B------:R-:W-:Y:S01]  /*f0c0*/  ISETP.NE.AND P0, PT, R14, 0x2, PT ;  /* 0x000000020e00780c */ /* 0x000fe20003f05270 */
[----:B------:R-:W-:Y:S01]  /*f0d0*/  UMOV UR22, 0x0 ;  /* 0x0000000000167882 */ /* 0x000fe20000000000 */
[----:B------:R-:W-:Y:S01]  /*f0e0*/  UMOV UR23, 0x10000000 ;  /* 0x1000000000177882 */ /* 0x000fe20000000000 */
[----:B------:R-:W-:Y:S01]  /*f0f0*/  UIADD3 UR16, UR8, 0x18100, URZ ;  /* 0x0001810008107890 */ /* 0x000fe2000fffe03f */
[----:B------:R-:W-:Y:S01]  /*f100*/  SEL R20, RZ, 0x1, P0 ;  /* 0x00000001ff147807 */ /* 0x000fe20000000000 */
[----:B------:R-:W-:Y:S01]  /*f110*/  UIADD3 UR8, UR8, 0x1b900, URZ ;  /* 0x0001b90008087890 */ /* 0x000fe2000fffe03f */
[----:B------:R0:W-:Y:S01]  /*f120*/  UTMALDG.3D [UR32], [UR14], desc[UR22] ;  /* 0x000016200e0075b4 */ /* 0x0001e20008011000 */
[----:B------:R-:W-:Y:S01]  /*f130*/  UMOV UR25, UR33 ;  /* 0x0000002100197c82 */ /* 0x000fe20008000000 */
[----:B------:R-:W-:Y:S01]  /*f140*/  UMOV UR28, UR36 ;  /* 0x00000024001c7c82 */ /* 0x000fe20008000000 */
        /* <DEDUP_REMOVED lines=8> */
[----:B------:R0:W-:Y:S01]  /*f1d0*/  UTMALDG.3D [UR24], [UR14], desc[UR22] ;  /* 0x000016180e0075b4 */ /* 0x0001e20008011000 */
[----:B------:R-:W-:Y:S01]  /*f1e0*/  UMOV UR10, UR26 ;  /* 0x0000001a000a7c82 */ /* 0x000fe20008000000 */
[----:B------:R-:W-:-:S02]  /*f1f0*/  LOP3.LUT R5, R5, R20, RZ, 0x3c, !PT ;  /* 0x0000001405057212 */ /* 0x000fc400078e3cff */
[----:B------:R-:W-:Y:S01]  /*f200*/  SEL R14, R14, RZ, P0 ;  /* 0x000000ff0e0e7207 */ /* 0x000fe20000000000 */
[----:B------:R0:W-:Y:S01]  /*f210*/  UTMALDG.3D.MULTICAST [UR16], [UR40], UR13, desc[UR22] ;  /* 0x00001610280073b4 */ /* 0x0001e2000801180d */
[----:B------:R0:W-:Y:S02]  /*f220*/  UTMALDG.3D.MULTICAST [UR8], [UR40], UR13, desc[UR22] ;  /* 0x00001608280073b4 */ /* 0x0001e4000801180d */
[----:B0-----:R-:W-:Y:S05]  /*f230*/  @P1 BRA `(.L_x_266) ;  /* 0xfffffffc00101947 */ /* 0x001fea000383ffff */
.L_x_263:
[----:B------:R-:W-:Y:S05]  /*f240*/  BSYNC B1 ;  /* 0x0000000000017941 */ /* 0x000fea0003800000 */
.L_x_262:
[----:B------:R-:W-:Y:S01]  /*f250*/  LOP3.LUT P1, RZ, R10, 0xff, RZ, 0xc0, !PT ;  /* 0x000000ff0aff7812 */ /* 0x000fe2000782c0ff */
[----:B------:R-:W-:Y:S01]  /*f260*/  IMAD.IADD R3, R8, 0x1, R3 ;  /* 0x0000000108037824 */ /* 0x000fe200078e0203 */
[----:B------:R-:W-:Y:S01]  /*f270*/  IADD3 R16, P2, R16, UR30, RZ ;  /* 0x0000001e10107c10 */ /* 0x000fe2000ff5e0ff */
[----:B------:R-:W-:Y:S01]  /*f280*/  ULDC.64 UR8, c[0x0][0x650] ;  /* 0x0001940000087ab9 */ /* 0x000fe20000000a00 */
[----:B------:R-:W-:Y:S01]  /*f290*/  BSSY B1, `(.L_x_267) ;  /* 0x000006c000017945 */ /* 0x000fe20003800000 */
[----:B------:R-:W-:Y:S01]  /*f2a0*/  IMAD.MOV.U32 R13, RZ, RZ, -0x1 ;  /* 0xffffffffff0d7424 */ /* 0x000fe200078e00ff */
[----:B------:R-:W-:Y:S01]  /*f2b0*/  ISETP.GT.U32.AND P0, PT, R3, 0x1, PT ;  /* 0x000000010300780c */ /* 0x000fe20003f04070 */
[----:B------:R-:W-:Y:S01]  /*f2c0*/  IMAD.MOV.U32 R20, RZ, RZ, -0x1 ;  /* 0xffffffffff147424 */ /* 0x000fe200078e00ff */
[----:B------:R-:W-:Y:S02]  /*f2d0*/  SHF.R.U32.HI R4, RZ, 0x1, R3 ;  /* 0x00000001ff047819 */ /* 0x000fe40000011603 */
[----:B------:R-:W-:-:S02]  /*f2e0*/  ISETP.LT.U32.AND P0, PT, R8, 0x2, P0 ;  /* 0x000000020800780c */ /* 0x000fc40000701070 */
[----:B------:R-:W-:Y:S01]  /*f2f0*/  IADD3.X R17, R17, UR7, RZ, P2, !PT ;  /* 0x0000000711117c10 */ /* 0x000fe200097fe4ff */
[----:B------:R-:W0:Y:S01]  /*f300*/  @P1 S2R R6, SR_CgaCtaId ;  /* 0x0000000000061919 */ /* 0x000e220000008800 */
[----:B------:R-:W-:Y:S02]  /*f310*/  @P1 MOV R5, 0x400 ;  /* 0x0000040000051802 */ /* 0x000fe40000000f00 */
[----:B------:R-:W-:Y:S02]  /*f320*/  ISETP.GE.U32.AND P2, PT, R16, UR8, PT ;  /* 0x0000000810007c0c */ /* 0x000fe4000bf46070 */
[----:B------:R-:W-:Y:S02]  /*f330*/  LOP3.LUT R4, R4, 0x1, RZ, 0xc0, !PT ;  /* 0x0000000104047812 */ /* 0x000fe400078ec0ff */
[----:B------:R-:W-:Y:S02]  /*f340*/  LOP3.LUT R3, R3, 0x1, RZ, 0xc0, !PT ;  /* 0x0000000103037812 */ /* 0x000fe400078ec0ff */
[----:B------:R-:W-:-:S02]  /*f350*/  PRMT R10, RZ, 0x7610, R10 ;  /* 0x00007610ff0a7816 */ /* 0x000fc4000000000a */
[----:B0-----:R-:W-:Y:S01]  /*f360*/  @P1 LEA R5, R6, R5, 0x18 ;  /* 0x0000000506051211 */ /* 0x001fe200078ec0ff */
[----:B------:R-:W-:-:S03]  /*f370*/  IMAD.MOV.U32 R6, RZ, RZ, -0x1 ;  /* 0xffffffffff067424 */ /* 0x000fc600078e00ff */
[----:B------:R0:W-:Y:S01]  /*f380*/  @P1 SYNCS.ARRIVE.TRANS64.A1T0 RZ, [R5+URZ+0x38], RZ ;  /* 0x000038ff05ff19a7 */ /* 0x0001e2000810003f */
[----:B------:R-:W-:-:S04]  /*f390*/  ISETP.NE.U32.AND P1, PT, R4, 0x1, PT ;  /* 0x000000010400780c */ /* 0x000fc80003f25070 */
[----:B------:R-:W-:Y:S02]  /*f3a0*/  ISETP.GT.U32.AND P1, PT, R8, 0x1, !P1 ;  /* 0x000000010800780c */ /* 0x000fe40004f24070 */
[----:B0-----:R-:W-:Y:S02]  /*f3b0*/  SEL R5, RZ, 0x1, !P0 ;  /* 0x00000001ff057807 */ /* 0x001fe40004000000 */
[----:B------:R-:W-:Y:S02]  /*f3c0*/  ISETP.GE.U32.AND.EX P0, PT, R17, UR9, PT, P2 ;  /* 0x0000000911007c0c */ /* 0x000fe4000bf06120 */
[----:B------:R-:W-:-:S04]  /*f3d0*/  SEL R4, RZ, 0x1, !P1 ;  /* 0x00000001ff047807 */ /* 0x000fc80004800000 */
[----:B------:R-:W-:Y:S02]  /*f3e0*/  LOP3.LUT R0, R4, R0, R5, 0x96, !PT ;  /* 0x0000000004007212 */ /* 0x000fe400078e9605 */
[----:B------:R-:W-:-:S05]  /*f3f0*/  PRMT R4, RZ, 0x7610, R4 ;  /* 0x00007610ff047816 */ /* 0x000fca0000000004 */
[----:B------:R-:W-:Y:S05]  /*f400*/  @P0 BRA `(.L_x_268) ;  /* 0x0000000400500947 */ /* 0x000fea0003800000 */
[----:B------:R-:W0:Y:S01]  /*f410*/  S2R R15, SR_CTAID.X ;  /* 0x00000000000f7919 */ /* 0x000e220000002500 */
[----:B------:R-:W-:Y:S01]  /*f420*/  ULDC.64 UR8, c[0x0][0x628] ;  /* 0x00018a0000087ab9 */ /* 0x000fe20000000a00 */
[----:B------:R-:W1:Y:S01]  /*f430*/  LDC R20, c[0x0][0x144] ;  /* 0x00005100ff147b82 */ /* 0x000e620000000800 */
[----:B------:R-:W-:Y:S01]  /*f440*/  ISETP.NE.U32.AND P0, PT, RZ, UR8, PT ;  /* 0x00000008ff007c0c */ /* 0x000fe2000bf05070 */
[----:B------:R-:W2:Y:S01]  /*f450*/  S2R R13, SR_CTAID.Y ;  /* 0x00000000000d7919 */ /* 0x000ea20000002600 */
[----:B------:R-:W-:Y:S01]  /*f460*/  ULDC UR11, c[0x0][0x630] ;  /* 0x00018c00000b7ab9 */ /* 0x000fe20000000800 */
[----:B------:R-:W-:Y:S01]  /*f470*/  ULDC UR12, c[0x0][0x150] ;  /* 0x00005400000c7ab9 */ /* 0x000fe20000000800 */
[----:B------:R-:W-:Y:S01]  /*f480*/  ISETP.NE.AND.EX P0, PT, RZ, UR9, PT, P0 ;  /* 0x00000009ff007c0c */ /* 0x000fe2000bf05300 */
[----:B------:R-:W-:Y:S02]  /*f490*/  IMAD.MOV.U32 R4, RZ, RZ, R16 ;  /* 0x000000ffff047224 */ /* 0x000fe400078e0010 */
[----:B------:R-:W-:Y:S01]  /*f4a0*/  IMAD.MOV.U32 R5, RZ, RZ, R17 ;  /* 0x000000ffff057224 */ /* 0x000fe200078e0011 */
[----:B0-----:R-:W-:-:S09]  /*f4b0*/  I2FP.F32.U32 R22, R15 ;  /* 0x0000000f00167245 */ /* 0x001fd20000201000 */
[----:B------:R-:W-:Y:S05]  /*f4c0*/  @!P0 BRA `(.L_x_269) ;  /* 0x0000000000288947 */ /* 0x000fea0003800000 */
[----:B------:R-:W-:Y:S02]  /*f4d0*/  ULDC UR10, c[0x0][0x634] ;  /* 0x00018d00000a7ab9 */ /* 0x000fe40000000800 */
[----:B------:R-:W-:-:S05]  /*f4e0*/  IADD3 R5, P0, R16, UR10, RZ ;  /* 0x0000000a10057c10 */ /* 0x000fca000ff1e0ff */
[----:B------:R-:W-:-:S04]  /*f4f0*/  IMAD.X R21, RZ, RZ, R17, P0 ;  /* 0x000000ffff157224 */ /* 0x000fc800000e0611 */
[----:B------:R-:W-:-:S04]  /*f500*/  IMAD.WIDE.U32 R6, R21, UR8, RZ ;  /* 0x0000000815067c25 */ /* 0x000fc8000f8e00ff */
[----:B------:R-:W-:-:S04]  /*f510*/  IMAD.WIDE.U32 R6, P0, R5, UR9, R6 ;  /* 0x0000000905067c25 */ /* 0x000fc8000f800006 */
[----:B------:R-:W-:-:S04]  /*f520*/  IMAD.WIDE.U32 R4, R5, UR8, RZ ;  /* 0x0000000805047c25 */ /* 0x000fc8000f8e00ff */
[----:B------:R-:W-:Y:S01]  /*f530*/  IMAD.MOV.U32 R4, RZ, RZ, R7 ;  /* 0x000000ffff047224 */ /* 0x000fe200078e0007 */
[----:B------:R-:W-:Y:S01]  /*f540*/  IADD3 RZ, P1, R5, R6, RZ ;  /* 0x0000000605ff7210 */ /* 0x000fe20007f3e0ff */
[----:B------:R-:W-:-:S04]  /*f550*/  IMAD.X R5, RZ, RZ, RZ, P0 ;  /* 0x000000ffff057224 */ /* 0x000fc800000e06ff */
[----:B------:R-:W-:-:S08]  /*f560*/  IMAD.WIDE.U32.X R4, R21, UR9, R4, P1 ;  /* 0x0000000915047c25 */ /* 0x000fd000088e0404 */
.L_x_269:
[----:B------:R-:W-:Y:S01]  /*f570*/  FMUL R22, R22, UR12 ;  /* 0x0000000c16167c20 */ /* 0x000fe20008400000 */
[--C-:B------:R-:W-:Y:S01]  /*f580*/  SHF.R.U64 R14, R4, UR11, R5.reuse ;  /* 0x0000000b040e7c19 */ /* 0x100fe20008001205 */
[----:B------:R-:W-:Y:S01]  /*f590*/  ULDC.64 UR8, c[0x0][0x620] ;  /* 0x0001880000087ab9 */ /* 0x000fe20000000a00 */
[----:B------:R-:W-:Y:S01]  /*f5a0*/  SHF.R.U32.HI R4, RZ, UR11, R5 ;  /* 0x0000000bff047c19 */ /* 0x000fe20008011605 */
[----:B------:R-:W-:Y:S01]  /*f5b0*/  ULDC.64 UR10, c[0x0][0x640] ;  /* 0x00019000000a7ab9 */ /* 0x000fe20000000a00 */
[----:B------:R-:W-:Y:S01]  /*f5c0*/  IADD3 R5, P0, RZ, -R14, RZ ;  /* 0x8000000eff057210 */ /* 0x000fe20007f1e0ff */
[----:B------:R-:W0:Y:S04]  /*f5d0*/  F2I.U32.TRUNC.NTZ R22, R22 ;  /* 0x0000001600167305 */ /* 0x000e28000020f000 */
[----:B------:R-:W-:Y:S01]  /*f5e0*/  IMAD.X R4, RZ, RZ, ~R4, P0 ;  /* 0x000000ffff047224 */ /* 0x000fe200000e0e04 */
[----:B------:R-:W-:-:S03]  /*f5f0*/  ISETP.NE.U32.AND P0, PT, RZ, UR10, PT ;  /* 0x0000000aff007c0c */ /* 0x000fc6000bf05070 */
[----:B------:R-:W-:Y:S01]  /*f600*/  IMAD R4, R4, UR8, RZ ;  /* 0x0000000804047c24 */ /* 0x000fe2000f8e02ff */
[----:B------:R-:W-:-:S03]  /*f610*/  ISETP.NE.AND.EX P0, PT, RZ, UR11, PT, P0 ;  /* 0x0000000bff007c0c */ /* 0x000fc6000bf05300 */
[C---:B------:R-:W-:Y:S01]  /*f620*/  IMAD R7, R5.reuse, UR9, R4 ;  /* 0x0000000905077c24 */ /* 0x040fe2000f8e0204 */
[----:B------:R-:W-:Y:S01]  /*f630*/  ULDC UR9, c[0x0][0x154] ;  /* 0x0000550000097ab9 */ /* 0x000fe20000000800 */
[----:B------:R-:W-:Y:S01]  /*f640*/  IMAD.WIDE.U32 R4, R5, UR8, R16 ;  /* 0x0000000805047c25 */ /* 0x000fe2000f8e0010 */
[----:B------:R-:W-:-:S03]  /*f650*/  ULDC UR8, c[0x0][0x618] ;  /* 0x0001860000087ab9 */ /* 0x000fc60000000800 */
[----:B0-----:R-:W-:Y:S02]  /*f660*/  IMAD.MOV R6, RZ, RZ, -R22 ;  /* 0x000000ffff067224 */ /* 0x001fe400078e0a16 */
[----:B------:R-:W-:Y:S02]  /*f670*/  IMAD.IADD R5, R5, 0x1, R7 ;  /* 0x0000000105057824 */ /* 0x000fe400078e0207 */
[----:B-1----:R-:W-:Y:S01]  /*f680*/  IMAD R15, R20, R6, R15 ;  /* 0x00000006140f7224 */ /* 0x002fe200078e020f */
[----:B--2---:R-:W-:Y:S01]  /*f690*/  I2FP.F32.U32 R6, R13 ;  /* 0x0000000d00067245 */ /* 0x004fe20000201000 */
[----:B------:R-:W0:Y:S01]  /*f6a0*/  LDC R20, c[0x0][0x148] ;  /* 0x00005200ff147b82 */ /* 0x000e220000000800 */
[--C-:B------:R-:W-:Y:S02]  /*f6b0*/  SHF.R.U64 R21, R4, UR8, R5.reuse ;  /* 0x0000000804157c19 */ /* 0x100fe40008001205 */
[----:B------:R-:W-:Y:S01]  /*f6c0*/  SHF.R.U32.HI R4, RZ, UR8, R5 ;  /* 0x00000008ff047c19 */ /* 0x000fe20008011605 */
[----:B------:R-:W-:Y:S01]  /*f6d0*/  FMUL R6, R6, UR9 ;  /* 0x0000000906067c20 */ /* 0x000fe20008400000 */
[----:B------:R-:W-:-:S02]  /*f6e0*/  ULDC UR8, c[0x0][0x608] ;  /* 0x0001820000087ab9 */ /* 0x000fc40000000800 */
[--C-:B------:R-:W-:Y:S01]  /*f6f0*/  SHF.R.U64 R23, R21, UR8, R4.reuse ;  /* 0x0000000815177c19 */ /* 0x100fe20008001204 */
[----:B------:R1:W2:Y:S01]  /*f700*/  F2I.U32.TRUNC.NTZ R24, R6 ;  /* 0x0000000600187305 */ /* 0x0002a2000020f000 */
[----:B------:R-:W-:Y:S01]  /*f710*/  SHF.R.U32.HI R4, RZ, UR8, R4 ;  /* 0x00000008ff047c19 */ /* 0x000fe20008011604 */
[----:B------:R-:W-:-:S03]  /*f720*/  ULDC UR8, c[0x0][0x658] ;  /* 0x0001960000087ab9 */ /* 0x000fc60000000800 */
[--C-:B------:R-:W-:Y:S02]  /*f730*/  SHF.R.U64 R22, R23, UR8, R4.reuse ;  /* 0x0000000817167c19 */ /* 0x100fe40008001204 */
[----:B------:R-:W-:-:S03]  /*f740*/  SHF.R.U32.HI R25, RZ, UR8, R4 ;  /* 0x00000008ff197c19 */ /* 0x000fc60008011604 */
[----:B------:R-:W-:Y:S02]  /*f750*/  IMAD.MOV.U32 R4, RZ, RZ, R22 ;  /* 0x000000ffff047224 */ /* 0x000fe400078e0016 */
[----:B------:R-:W-:Y:S01]  /*f760*/  IMAD.MOV.U32 R5, RZ, RZ, R25 ;  /* 0x000000ffff057224 */ /* 0x000fe200078e0019 */
[----:B-1----:R-:W-:Y:S06]  /*f770*/  @!P0 BRA `(.L_x_270) ;  /* 0x0000000000288947 */ /* 0x002fec0003800000 */
        /* <DEDUP_REMOVED lines=10> */
.L_x_270:
[----:B------:R-:W-:Y:S01]  /*f820*/  ISETP.NE.AND P0, PT, R2, 0x1, PT ;  /* 0x000000010200780c */ /* 0x000fe20003f05270 */
[----:B------:R-:W-:Y:S01]  /*f830*/  ULDC UR8, c[0x0][0x648] ;  /* 0x0001920000087ab9 */ /* 0x000fe20000000800 */
[----:B------:R-:W-:Y:S01]  /*f840*/  LOP3.LUT R23, R23, UR6, RZ, 0xc0, !PT ;  /* 0x0000000617177c12 */ /* 0x000fe2000f8ec0ff */
[----:B--2---:R-:W-:Y:S01]  /*f850*/  IMAD.MOV R24, RZ, RZ, -R24 ;  /* 0x000000ffff187224 */ /* 0x004fe200078e0a18 */
[----:B------:R-:W-:Y:S01]  /*f860*/  SHF.R.U64 R4, R4, UR8, R5 ;  /* 0x0000000804047c19 */ /* 0x000fe20008001205 */
[----:B------:R-:W-:Y:S01]  /*f870*/  ULDC UR8, c[0x0][0x638] ;  /* 0x00018e0000087ab9 */ /* 0x000fe20000000800 */
[----:B------:R-:W-:Y:S01]  /*f880*/  LOP3.LUT R21, R21, UR4, RZ, 0xc0, !PT ;  /* 0x0000000415157c12 */ /* 0x000fe2000f8ec0ff */
[----:B------:R-:W-:Y:S01]  /*f890*/  ULDC UR9, c[0x0][0x610] ;  /* 0x0001840000097ab9 */ /* 0x000fe20000000800 */
[----:B------:R-:W-:Y:S02]  /*f8a0*/  IMAD.MOV.U32 R6, RZ, RZ, R14 ;  /* 0x000000ffff067224 */ /* 0x000fe400078e000e */
[----:B------:R-:W-:-:S02]  /*f8b0*/  IMAD.MOV R5, RZ, RZ, -R4 ;  /* 0x000000ffff057224 */ /* 0x000fc400078e0a04 */
[----:B------:R-:W-:Y:S02]  /*f8c0*/  IMAD R4, R4, UR5, R23 ;  /* 0x0000000504047c24 */ /* 0x000fe4000f8e0217 */
[----:B0-----:R-:W-:Y:S02]  /*f8d0*/  @P0 IMAD R15, R20, R24, R13 ;  /* 0x00000018140f0224 */ /* 0x001fe400078e020d */
[----:B------:R-:W-:Y:S01]  /*f8e0*/  IMAD R22, R5, UR8, R22 ;  /* 0x0000000805167c24 */ /* 0x000fe2000f8e0216 */
[----:B------:R-:W-:Y:S01]  /*f8f0*/  ULDC UR8, c[0x0][0x600] ;  /* 0x0001800000087ab9 */ /* 0x000fe20000000800 */
[----:B------:R-:W-:Y:S02]  /*f900*/  IMAD R15, R4, UR9, R15 ;  /* 0x00000009040f7c24 */ /* 0x000fe4000f8e020f */
[----:B------:R-:W-:Y:S02]  /*f910*/  IMAD R22, R22, UR8, R21 ;  /* 0x0000000816167c24 */ /* 0x000fe4000f8e0215 */
[----:B------:R-:W-:-:S03]  /*f920*/  IMAD.MOV.U32 R4, RZ, RZ, 0x1 ;  /* 0x00000001ff047424 */ /* 0x000fc600078e00ff */
[----:B------:R-:W-:Y:S02]  /*f930*/  SEL R20, R22, R15, !P0 ;  /* 0x0000000f16147207 */ /* 0x000fe40004000000 */
[----:B------:R-:W-:-:S07]  /*f940*/  SEL R13, R15, R22, !P0 ;  /* 0x000000160f0d7207 */ /* 0x000fce0004000000 */
.L_x_268:
[----:B------:R-:W-:Y:S05]  /*f950*/  BSYNC B1 ;  /* 0x0000000000017941 */ /* 0x000fea0003800000 */
.L_x_267:
[----:B------:R-:W-:-:S13]  /*f960*/  LOP3.LUT P0, RZ, R4, 0xff, RZ, 0xc0, !PT ;  /* 0x000000ff04ff7812 */ /* 0x000fda000780c0ff */
[----:B------:R-:W-:Y:S05]  /*f970*/  @P0 BRA `(.L_x_271) ;  /* 0xfffffff400080947 */ /* 0x000fea000383ffff */
[----:B------:R-:W-:Y:S05]  /*f980*/  BSYNC B0 ;  /* 0x0000000000007941 */ /* 0x000fea0003800000 */
.L_x_260:
[----:B------:R-:W-:-:S03]  /*f990*/  UMOV UR8, 0xffffffff ;  /* 0xffffffff00087882 */ /* 0x000fc60000000000 */
[----:B------:R-:W-:Y:S05]  /*f9a0*/  BRA.DIV UR8, `(.L_x_272) ;  /* 0x0000000208d07947 */ /* 0x000fea000b800000 */
[----:B------:R-:W-:-:S13]  /*f9b0*/  ELECT P6, URZ, PT ;  /* 0x00000000003f782f */ /* 0x000fda00038c0000 */
.L_x_284:
[----:B------:R-:W-:Y:S04]  /*f9c0*/  BSSY B0, `(.L_x_273) ;  /* 0x0000019000007945 */ /* 0x000fe80003800000 */
[----:B------:R-:W-:Y:S05]  /*f9d0*/  @!P6 BRA `(.L_x_274) ;  /* 0x00000000005ce947 */ /* 0x000fea0003800000 */
[----:B------:R-:W-:-:S04]  /*f9e0*/  LOP3.LUT R19, R19, 0x2, RZ, 0xfc, !PT ;  /* 0x0000000213137812 */ /* 0x000fc800078efcff */
[----:B------:R-:W-:-:S13]  /*f9f0*/  ISETP.NE.AND P0, PT, R19, 0x3, PT ;  /* 0x000000031300780c */ /* 0x000fda0003f05270 */
[----:B------:R-:W-:Y:S05]  /*fa00*/  @!P0 BRA `(.L_x_275) ;  /* 0x0000000000048947 */ /* 0x000fea0003800000 */
[----:B------:R-:W-:Y:S01]  /*fa10*/  BPT.TRAP 0x1 ;  /* 0x000000040000795c */ /* 0x000fe20000300000 */
.L_x_275:
[----:B------:R-:W0:Y:S01]  /*fa20*/  S2R R5, SR_CgaCtaId ;  /* 0x0000000000057919 */ /* 0x000e220000008800 */
[----:B------:R-:W-:Y:S02]  /*fa30*/  MOV R2, 0x400 ;  /* 0x0000040000027802 */ /* 0x000fe40000000f00 */
[----:B------:R-:W-:Y:S02]  /*fa40*/  SHF.L.U32 R4, R0, 0x1f, RZ ;  /* 0x0000001f00047819 */ /* 0x000fe400000006ff */
[----:B0-----:R-:W-:-:S05]  /*fa50*/  LEA R2, R5, R2, 0x18 ;  /* 0x0000000205027211 */ /* 0x001fca00078ec0ff */
[----:B------:R-:W-:-:S04]  /*fa60*/  VIADD R2, R2, 0x10 ;  /* 0x0000001002027836 */ /* 0x000fc80000000000 */
[C---:B------:R-:W-:Y:S02]  /*fa70*/  IMAD R7, R3.reuse, 0x8, R2 ;  /* 0x0000000803077824 */ /* 0x040fe400078e0202 */
[----:B------:R-:W-:Y:S02]  /*fa80*/  VIADD R3, R3, 0x1 ;  /* 0x0000000103037836 */ /* 0x000fe40000000000 */
[----:B------:R-:W0:Y:S03]  /*fa90*/  SYNCS.PHASECHK.TRANS64.TRYWAIT P0, [R7+URZ], R4 ;  /* 0x00000004070075a7 */ /* 0x000e26000800017f */
[----:B------:R-:W-:-:S04]  /*faa0*/  ISETP.NE.AND P1, PT, R3, 0x2, PT ;  /* 0x000000020300780c */ /* 0x000fc80003f25270 */
[----:B------:R-:W-:Y:S02]  /*fab0*/  SEL R5, RZ, 0x1, P1 ;  /* 0x00000001ff057807 */ /* 0x000fe40000800000 */
[----:B------:R-:W-:Y:S02]  /*fac0*/  SEL R3, R3, RZ, P1 ;  /* 0x000000ff03037207 */ /* 0x000fe40000800000 */
[----:B------:R-:W-:Y:S01]  /*fad0*/  LOP3.LUT R0, R0, R5, RZ, 0x3c, !PT ;  /* 0x0000000500007212 */ /* 0x000fe200078e3cff */
[----:B0-----:R-:W-:Y:S06]  /*fae0*/  @!P0 BRA `(.L_x_276) ;  /* 0x0000000000a08947 */ /* 0x001fec0003800000 */
.L_x_285:
[----:B------:R-:W-:Y:S01]  /*faf0*/  IMAD R3, R3, 0x8, R2 ;  /* 0x0000000803037824 */ /* 0x000fe200078e0202 */
[----:B------:R-:W-:-:S07]  /*fb00*/  SHF.L.U32 R0, R0, 0x1f, RZ ;  /* 0x0000001f00007819 */ /* 0x000fce00000006ff */
.L_x_277:
[----:B-1----:R1:W2:Y:S02]  /*fb10*/  SYNCS.PHASECHK.TRANS64.TRYWAIT P0, [R3+URZ], R0 ;  /* 0x00000000030075a7 */ /* 0x0022a4000800017f */
[----:B--2---:R-:W-:Y:S05]  /*fb20*/  @!P0 NANOSLEEP.SYNCS 0x989680 ;  /* 0x009896800000895d */ /* 0x004fea0003900000 */
[----:B------:R-:W2:Y:S02]  /*fb30*/  @!P0 SYNCS.PHASECHK.TRANS64 P0, [R3+URZ], R0 ;  /* 0x00000000030085a7 */ /* 0x000ea4000800007f */
[----:B--2---:R-:W-:Y:S05]  /*fb40*/  @!P0 BRA `(.L_x_277) ;  /* 0xfffffffc00f08947 */ /* 0x004fea000383ffff */
.L_x_274:
[----:B------:R-:W-:Y:S05]  /*fb50*/  BSYNC B0 ;  /* 0x0000000000007941 */ /* 0x000fea0003800000 */
.L_x_273:
[----:B------:R-:W-:Y:S05]  /*fb60*/  EXIT ;  /* 0x000000000000794d */ /* 0x000fea0003800000 */
.L_x_21:
[----:B---3--:R3:W4:Y:S02]  /*fb70*/  SYNCS.PHASECHK.TRANS64.TRYWAIT P1, [R3+URZ], R0 ;  /* 0x00000000030075a7 */ /* 0x008724000802017f */
[----:B----4-:R-:W-:Y:S05]  /*fb80*/  @!P1 NANOSLEEP.SYNCS 0x989680 ;  /* 0x009896800000995d */ /* 0x010fea0003900000 */
[----:B------:R-:W4:Y:S02]  /*fb90*/  @!P1 SYNCS.PHASECHK.TRANS64 P1, [R3+URZ], R0 ;  /* 0x00000000030095a7 */ /* 0x000f24000802007f */
[----:B----4-:R-:W-:Y:S05]  /*fba0*/  @!P1 BRA `(.L_x_21) ;  /* 0xfffffffc00f09947 */ /* 0x010fea000383ffff */
[----:B------:R-:W-:Y:S05]  /*fbb0*/  BRA `(.L_x_20) ;  /* 0xffffff1800347947 */ /* 0x000fea000383ffff */
.L_x_26:
[----:B-1----:R-:W-:-:S04]  /*fbc0*/  IMAD.U32 R6, RZ, RZ, UR7 ;  /* 0x00000007ff067e24 */ /* 0x002fc8000f8e00ff */
[----:B------:R1:W2:Y:S03]  /*fbd0*/  SYNCS.PHASECHK.TRANS64.TRYWAIT P1, [R6+URZ], R5 ;  /* 0x00000005060075a7 */ /* 0x0002a6000802017f */
[----:B--2---:R-:W-:Y:S05]  /*fbe0*/  @!P1 NANOSLEEP.SYNCS 0x989680 ;  /* 0x009896800000995d */ /* 0x004fea0003900000 */
[----:B------:R-:W2:Y:S02]  /*fbf0*/  @!P1 SYNCS.PHASECHK.TRANS64 P1, [R6+URZ], R5 ;  /* 0x00000005060095a7 */ /* 0x000ea4000802007f */
[----:B--2---:R-:W-:Y:S05]  /*fc00*/  @!P1 BRA `(.L_x_26) ;  /* 0xfffffffc00ec9947 */ /* 0x004fea000383ffff */
[----:B------:R-:W-:Y:S05]  /*fc10*/  BRA `(.L_x_25) ;  /* 0xffffff4400687947 */ /* 0x000fea000383ffff */
.L_x_261:
[----:B------:R-:W-:Y:S01]  /*fc20*/  BSSY B1, `(.L_x_278) ;  /* 0x0000006000017945 */ /* 0x000fe20003800000 */
[----:B------:R-:W-:-:S07]  /*fc30*/  IMAD.MOV.U32 R15, RZ, RZ, -0x1 ;  /* 0xffffffffff0f7424 */ /* 0x000fce00078e00ff */
[----:B------:R-:W-:Y:S05]  /*fc40*/  WARPSYNC.COLLECTIVE R15, `(.L_x_279) ;  /* 0x000000000f0c7348 */ /* 0x000fea0003c00000 */
[----:B------:R-:W-:Y:S02]  /*fc50*/  ELECT P6, UR62, PT ;  /* 0x00000000003e782f */ /* 0x000fe400038c0000 */
[----:B------:R-:W-:Y:S01]  /*fc60*/  MOV R14, UR62 ;  /* 0x0000003e000e7c02 */ /* 0x000fe20008000f00 */
[----:B------:R-:W-:Y:S10]  /*fc70*/  ENDCOLLECTIVE ;  /* 0x000000000000791b */ /* 0x000ff40003800000 */
.L_x_279:
[----:B------:R-:W-:Y:S05]  /*fc80*/  BSYNC B1 ;  /* 0x0000000000017941 */ /* 0x000fea0003800000 */
.L_x_278:
[----:B------:R-:W-:Y:S05]  /*fc90*/  BRA `(.L_x_280) ;  /* 0xfffffff0004c7947 */ /* 0x000fea000383ffff */
.L_x_264:
[----:B0-----:R0:W1:Y:S02]  /*fca0*/  SYNCS.PHASECHK.TRANS64.TRYWAIT P0, [R20+URZ+0x10], R7 ;  /* 0x00001007140075a7 */ /* 0x001064000800017f */
[----:B-1----:R-:W-:Y:S05]  /*fcb0*/  @!P0 NANOSLEEP.SYNCS 0x989680 ;  /* 0x009896800000895d */ /* 0x002fea0003900000 */
[----:B------:R-:W1:Y:S02]  /*fcc0*/  @!P0 SYNCS.PHASECHK.TRANS64 P0, [R20+URZ+0x10], R7 ;  /* 0x00001007140085a7 */ /* 0x000e64000800007f */
[----:B-1----:R-:W-:Y:S05]  /*fcd0*/  @!P0 BRA `(.L_x_264) ;  /* 0xfffffffc00f08947 */ /* 0x002fea000383ffff */
[----:B------:R-:W-:Y:S05]  /*fce0*/  BRA `(.L_x_281) ;  /* 0xfffffff000887947 */ /* 0x000fea000383ffff */
.L_x_272:
[----:B------:R-:W-:Y:S01]  /*fcf0*/  BSSY B0, `(.L_x_282) ;  /* 0x0000006000007945 */ /* 0x000fe20003800000 */
[----:B------:R-:W-:-:S07]  /*fd00*/  IMAD.MOV.U32 R15, RZ, RZ, -0x1 ;  /* 0xffffffffff0f7424 */ /* 0x000fce00078e00ff */
[----:B------:R-:W-:Y:S05]  /*fd10*/  WARPSYNC.COLLECTIVE R15, `(.L_x_283) ;  /* 0x000000000f0c7348 */ /* 0x000fea0003c00000 */
[----:B------:R-:W-:Y:S02]  /*fd20*/  ELECT P6, UR62, PT ;  /* 0x00000000003e782f */ /* 0x000fe400038c0000 */
[----:B------:R-:W-:Y:S01]  /*fd30*/  MOV R14, UR62 ;  /* 0x0000003e000e7c02 */ /* 0x000fe20008000f00 */
[----:B------:R-:W-:Y:S10]  /*fd40*/  ENDCOLLECTIVE ;  /* 0x000000000000791b */ /* 0x000ff40003800000 */
.L_x_283:
[----:B------:R-:W-:Y:S05]  /*fd50*/  BSYNC B0 ;  /* 0x0000000000007941 */ /* 0x000fea0003800000 */
.L_x_282:
[----:B------:R-:W-:Y:S05]  /*fd60*/  BRA `(.L_x_284) ;  /* 0xfffffffc00147947 */ /* 0x000fea000383ffff */
.L_x_276:
[----:B0-----:R0:W1:Y:S02]  /*fd70*/  SYNCS.PHASECHK.TRANS64.TRYWAIT P0, [R7+URZ], R4 ;  /* 0x00000004070075a7 */ /* 0x001064000800017f */
[----:B-1----:R-:W-:Y:S05]  /*fd80*/  @!P0 NANOSLEEP.SYNCS 0x989680 ;  /* 0x009896800000895d */ /* 0x002fea0003900000 */
[----:B------:R-:W1:Y:S02]  /*fd90*/  @!P0 SYNCS.PHASECHK.TRANS64 P0, [R7+URZ], R4 ;  /* 0x00000004070085a7 */ /* 0x000e64000800007f */
[----:B-1----:R-:W-:Y:S05]  /*fda0*/  @!P0 BRA `(.L_x_276) ;  /* 0xfffffffc00f08947 */ /* 0x002fea000383ffff */
[----:B------:R-:W-:Y:S05]  /*fdb0*/  BRA `(.L_x_285) ;  /* 0xfffffffc004c7947 */ /* 0x000fea000383ffff */
.L_x_286:
[----:B------:R-:W-:-:S00]  /*fdc0*/  BRA `(.L_x_286) ;  /* 0xfffffffc00fc7947 */ /* 0x000fc0000383ffff */
[----:B------:R-:W-:-:S00]  /*fdd0*/  NOP ;  /* 0x0000000000007918 */ /* 0x000fc00000000000 */
        /* <DEDUP_REMOVED lines=10> */
.L_x_287:


//--------------------- .nv.global.init           --------------------------
	.section	.nv.global.init,"aw",@progbits
.nv.global.init:
	.type		$str$22,@object
	.size		$str$22,($str$23 - $str$22)
$str$22:
        /*0000*/ 	.byte	0x6b, 0x5f, 0x74, 0x69, 0x6c, 0x65, 0x5f, 0x63, 0x6f, 0x75, 0x6e, 0x74, 0x20, 0x3e, 0x3d, 0x20
        /*0010*/ 	.byte	0x31, 0x00
	.type		$str$23,@object
	.size		$str$23,(__unnamed_1 - $str$23)
$str$23:
        /*0012*/ 	.byte	0x2f, 0x74, 0x6d, 0x70, 0x2f, 0x63, 0x75, 0x74, 0x6c, 0x61, 0x73, 0x73, 0x5f, 0x73, 0x77, 0x65
        /*0022*/ 	.byte	0x65, 0x70, 0x5f, 0x73, 0x72, 0x63, 0x2f, 0x69, 0x6e, 0x63, 0x6c, 0x75, 0x64, 0x65, 0x2f, 0x63
        /*0032*/ 	.byte	0x75, 0x74, 0x6c, 0x61, 0x73, 0x73, 0x2f, 0x67, 0x65, 0x6d, 0x6d, 0x2f, 0x63, 0x6f, 0x6c, 0x6c
        /*0042*/ 	.byte	0x65, 0x63, 0x74, 0x69, 0x76, 0x65, 0x2f, 0x73, 0x6d, 0x39, 0x30, 0x5f, 0x6d, 0x6d, 0x61, 0x5f
        /*0052*/ 	.byte	0x74, 0x6d, 0x61, 0x5f, 0x67, 0x6d, 0x6d, 0x61, 0x5f, 0x73, 0x73, 0x5f, 0x77, 0x61, 0x72, 0x70
        /*0062*/ 	.byte	0x73, 0x70, 0x65, 0x63, 0x69, 0x61, 0x6c, 0x69, 0x7a, 0x65, 0x64, 0x2e, 0x68, 0x70, 0x70, 0x00
	.type		__unnamed_1,@object
	.size		__unnamed_1,(.L_0 - __unnamed_1)
__unnamed_1:
        /*0072*/ 	.byte	0x76, 0x6f, 0x69, 0x64, 0x20, 0x63, 0x75, 0x74, 0x6c, 0x61, 0x73, 0x73, 0x3a, 0x3a, 0x67, 0x65
        /* <DEDUP_REMOVED lines=180> */
        /*0bc2*/ 	.byte	0x74, 0x69, 0x74, 0x79, 0x5d, 0x00
.L_0:


//--------------------- .nv.shared._ZN7cutlass13device_kernelINS_4gemm6kernel13GemmUniversalIN4cute5tupleIJiiiiEEENS1_10collective13CollectiveMmaINS1_34MainloopSm90TmaGmmaWarpSpecializedILi2ENS5_IJNS4_1CILi2EEENSA_ILi1EEESC_EEENS1_35KernelTmaWarpSpecializedCooperativeEEENS5_IJNSA_ILi192EEENSA_ILi112EEENSA_ILi128EEEEEENS_6half_tENS5_IJlSC_lEEESK_SL_NS4_8TiledMMAINS4_8MMA_AtomIJNS4_4SM904GMMA25MMA_64x16x16_F32F16F16_SSILNSP_5MajorE0ELSR_0ELNSP_7ScaleInE1ELSS_1EEEEEENS4_6LayoutISD_NS5_IJSC_NSA_ILi0EEESW_EEEEENS5_IJNS4_10UnderscoreESZ_SZ_EEEEENS4_13SM90_TMA_LOADENS4_14ComposedLayoutINS4_7SwizzleILi3ELi4ELi3EEENS4_18smem_ptr_flag_bitsILi16EEENSV_INS5_IJNSA_ILi8EEENSA_ILi64EEEEEENS5_IJS19_SC_EEEEEEEvNS4_8identityENS4_23SM90_TMA_LOAD_MULTICASTES1D_vS1E_EENS_8epilogue10collective6detail29Sm90TmaWarpSpecializedAdapterINS1I_15DefaultEpilogueISK_SL_SL_NS1H_6thread17LinearCombinationISK_Li1EffLNS1M_9ScaleType4KindE0ELNS_15FloatRoundStyleE2ESK_EENS1_15EpilogueDefaultEEEEEvvEEEEvNT_6ParamsE --------------------------
	.section	.nv.shared._ZN7cutlass13device_kernelINS_4gemm6kernel13GemmUniversalIN4cute5tupleIJiiiiEEENS1_10collective13CollectiveMmaINS1_34MainloopSm90TmaGmmaWarpSpecializedILi2ENS5_IJNS4_1CILi2EEENSA_ILi1EEESC_EEENS1_35KernelTmaWarpSpecializedCooperativeEEENS5_IJNSA_ILi192EEENSA_ILi112EEENSA_ILi128EEEEEENS_6half_tENS5_IJlSC_lEEESK_SL_NS4_8TiledMMAINS4_8MMA_AtomIJNS4_4SM904GMMA25MMA_64x16x16_F32F16F16_SSILNSP_5MajorE0ELSR_0ELNSP_7ScaleInE1ELSS_1EEEEEENS4_6LayoutISD_NS5_IJSC_NSA_ILi0EEESW_EEEEENS5_IJNS4_10UnderscoreESZ_SZ_EEEEENS4_13SM90_TMA_LOADENS4_14ComposedLayoutINS4_7SwizzleILi3ELi4ELi3EEENS4_18smem_ptr_flag_bitsILi16EEENSV_INS5_IJNSA_ILi8EEENSA_ILi64EEEEEENS5_IJS19_SC_EEEEEEEvNS4_8identityENS4_23SM90_TMA_LOAD_MULTICASTES1D_vS1E_EENS_8epilogue10collective6detail29Sm90TmaWarpSpecializedAdapterINS1I_15DefaultEpilogueISK_SL_SL_NS1H_6thread17LinearCombinationISK_Li1EffLNS1M_9ScaleType4KindE0ELNS_15FloatRoundStyleE2ESK_EENS1_15EpilogueDefaultEEEEEvvEEEEvNT_6ParamsE,"aw",@nobits
	.sectionflags	@""
	.align	16
	.zero		1024


//--------------------- .nv.shared.reserved.0     --------------------------
	.section	.nv.shared.reserved.0,"aw",@nobits
	.weak		__nv_reservedSMEM_offset_0_alias
	.size		__nv_reservedSMEM_offset_0_alias, 0, 0
	.other		__nv_reservedSMEM_offset_0_alias,@"STO_CUDA_RESERVED_SHARED STV_DEFAULT"
__nv_reservedSMEM_offset_0_alias:
	.zero		0


//--------------------- .nv.global                --------------------------
	.section	.nv.global,"aw",@nobits
.nv.global:
	.type		_ZN39_INTERNAL_ffa80683_4_k_cu_bce307d9_37674cute1_E,@object
	.size		_ZN39_INTERNAL_ffa80683_4_k_cu_bce307d9_37674cute1_E,(_ZN39_INTERNAL_ffa80683_4_k_cu_bce307d9_37674cuda3std3__45__cpo6cbeginE - _ZN39_INTERNAL_ffa80683_4_k_cu_bce307d9_37674cute1_E)
_ZN39_INTERNAL_ffa80683_4_k_cu_bce307d9_37674cute1_E:
	.zero		1
	.type		_ZN39_INTERNAL_ffa80683_4_k_cu_bce307d9_37674cuda3std3__45__cpo6cbeginE,@object
	.size		_ZN39_INTERNAL_ffa80683_4_k_cu_bce307d9_37674cuda3std3__45__cpo6cbeginE,(_ZN39_INTERNAL_ffa80683_4_k_cu_bce307d9_37674cuda3std3__48in_placeE - _ZN39_INTERNAL_ffa80683_4_k_cu_bce307d9_37674cuda3std3__45__cpo6cbeginE)
_ZN39_INTERNAL_ffa80683_4_k_cu_bce307d9_37674cuda3std3__45__cpo6cbeginE:
	.zero		1
	.type		_ZN39_INTERNAL_ffa80683_4_k_cu_bce307d9_37674cuda3std3__48in_placeE,@object
	.size		_ZN39_INTERNAL_ffa80683_4_k_cu_bce307d9_37674cuda3std3__48in_placeE,(_ZN39_INTERNAL_ffa80683_4_k_cu_bce307d9_37674cuda3std6ranges3__45__cpo9iter_moveE - _ZN39_INTERNAL_ffa80683_4_k_cu_bce307d9_37674cuda3std3__48in_placeE)
_ZN39_INTERNAL_ffa80683_4_k_cu_bce307d9_37674cuda3std3__48in_placeE:
	.zero		1
	.type		_ZN39_INTERNAL_ffa80683_4_k_cu_bce307d9_37674cuda3std6ranges3__45__cpo9iter_moveE,@object
	.size		_ZN39_INTERNAL_ffa80683_4_k_cu_bce307d9_37674cuda3std6ranges3__45__cpo9iter_moveE,(_ZN39_INTERNAL_ffa80683_4_k_cu_bce307d9_37674cuda3std3__45__cpo5beginE - _ZN39_INTERNAL_ffa80683_4_k_cu_bce307d9_37674cuda3std6ranges3__45__cpo9iter_moveE)
_ZN39_INTERNAL_ffa80683_4_k_cu_bce307d9_37674cuda3std6ranges3__45__cpo9iter_moveE:
	.zero		1
	.type		_ZN39_INTERNAL_ffa80683_4_k_cu_bce307d9_37674cuda3std3__45__cpo5beginE,@object
	.size		_ZN39_INTERNAL_ffa80683_4_k_cu_bce307d9_37674cuda3std3__45__cpo5beginE,(_ZN39_INTERNAL_ffa80683_4_k_cu_bce307d9_37674cuda3std3__441_GLOBAL__N__ffa80683_4_k_cu_bce307d9_37676ignoreE - _ZN39_INTERNAL_ffa80683_4_k_cu_bce307d9_37674cuda3std3__45__cpo5beginE)
_ZN39_INTERNAL_ffa80683_4_k_cu_bce307d9_37674cuda3std3__45__cpo5beginE:
	.zero		1
	.type		_ZN39_INTERNAL_ffa80683_4_k_cu_bce307d9_37674cuda3std3__441_GLOBAL__N__ffa80683_4_k_cu_bce307d9_37676ignoreE,@object
	.size		_ZN39_INTERNAL_ffa80683_4_k_cu_bce307d9_37674cuda3std3__441_GLOBAL__N__ffa80683_4_k_cu_bce307d9_37676ignoreE,(_ZN39_INTERNAL_ffa80683_4_k_cu_bce307d9_37674cute7productE - _ZN39_INTERNAL_ffa80683_4_k_cu_bce307d9_37674cuda3std3__441_GLOBAL__N__ffa80683_4_k_cu_bce307d9_37676ignoreE)
_ZN39_INTERNAL_ffa80683_4_k_cu_bce307d9_37674cuda3std3__441_GLOBAL__N__ffa80683_4_k_cu_bce307d9_37676ignoreE:
	.zero		1
	.type		_ZN39_INTERNAL_ffa80683_4_k_cu_bce307d9_37674cute7productE,@object
	.size		_ZN39_INTERNAL_ffa80683_4_k_cu_bce307d9_37674cute7productE,(_ZN39_INTERNAL_ffa80683_4_k_cu_bce307d9_37674cuda3std3__45__cpo3endE - _ZN39_INTERNAL_ffa80683_4_k_cu_bce307d9_37674cute7productE)
_ZN39_INTERNAL_ffa80683_4_k_cu_bce307d9_37674cute7productE:
	.zero		1
	.type		_ZN39_INTERNAL_ffa80683_4_k_cu_bce307d9_37674cuda3std3__45__cpo3endE,@object
	.size		_ZN39_INTERNAL_ffa80683_4_k_cu_bce307d9_37674cuda3std3__45__cpo3endE,(_ZN39_INTERNAL_ffa80683_4_k_cu_bce307d9_37674cuda3std3__419piecewise_constructE - _ZN39_INTERNAL_ffa80683_4_k_cu_bce307d9_37674cuda3std3__45__cpo3endE)
_ZN39_INTERNAL_ffa80683_4_k_cu_bce307d9_37674cuda3std3__45__cpo3endE:
	.zero		1
	.type		_ZN39_INTERNAL_ffa80683_4_k_cu_bce307d9_37674cuda3std3__419piecewise_constructE,@object
	.size		_ZN39_INTERNAL_ffa80683_4_k_cu_bce307d9_37674cuda3std3__419piecewise_constructE,(_ZN39_INTERNAL_ffa80683_4_k_cu_bce307d9_37674cuda3std3__45__cpo4cendE - _ZN39_INTERNAL_ffa80683_4_k_cu_bce307d9_37674cuda3std3__419piecewise_constructE)
_ZN39_INTERNAL_ffa80683_4_k_cu_bce307d9_37674cuda3std3__419piecewise_constructE:
	.zero		1
	.type		_ZN39_INTERNAL_ffa80683_4_k_cu_bce307d9_37674cuda3std3__45__cpo4cendE,@object
	.size		_ZN39_INTERNAL_ffa80683_4_k_cu_bce307d9_37674cuda3std3__45__cpo4cendE,(_ZN39_INTERNAL_ffa80683_4_k_cu_bce307d9_37674cuda3std6ranges3__45__cpo4swapE - _ZN39_INTERNAL_ffa80683_4_k_cu_bce307d9_37674cuda3std3__45__cpo4cendE)
_ZN39_INTERNAL_ffa80683_4_k_cu_bce307d9_37674cuda3std3__45__cpo4cendE:
	.zero		1
	.type		_ZN39_INTERNAL_ffa80683_4_k_cu_bce307d9_37674cuda3std6ranges3__45__cpo4swapE,@object
	.size		_ZN39_INTERNAL_ffa80683_4_k_cu_bce307d9_37674cuda3std6ranges3__45__cpo4swapE,(.L_8 - _ZN39_INTERNAL_ffa80683_4_k_cu_bce307d9_37674cuda3std6ranges3__45__cpo4swapE)
_ZN39_INTERNAL_ffa80683_4_k_cu_bce307d9_37674cuda3std6ranges3__45__cpo4swapE:
	.zero		1
.L_8:


//--------------------- .nv.constant0._ZN7cutlass13device_kernelINS_4gemm6kernel13GemmUniversalIN4cute5tupleIJiiiiEEENS1_10collective13CollectiveMmaINS1_34MainloopSm90TmaGmmaWarpSpecializedILi2ENS5_IJNS4_1CILi2EEENSA_ILi1EEESC_EEENS1_35KernelTmaWarpSpecializedCooperativeEEENS5_IJNSA_ILi192EEENSA_ILi112EEENSA_ILi128EEEEEENS_6half_tENS5_IJlSC_lEEESK_SL_NS4_8TiledMMAINS4_8MMA_AtomIJNS4_4SM904GMMA25MMA_64x16x16_F32F16F16_SSILNSP_5MajorE0ELSR_0ELNSP_7ScaleInE1ELSS_1EEEEEENS4_6LayoutISD_NS5_IJSC_NSA_ILi0EEESW_EEEEENS5_IJNS4_10UnderscoreESZ_SZ_EEEEENS4_13SM90_TMA_LOADENS4_14ComposedLayoutINS4_7SwizzleILi3ELi4ELi3EEENS4_18smem_ptr_flag_bitsILi16EEENSV_INS5_IJNSA_ILi8EEENSA_ILi64EEEEEENS5_IJS19_SC_EEEEEEEvNS4_8identityENS4_23SM90_TMA_LOAD_MULTICASTES1D_vS1E_EENS_8epilogue10collective6detail29Sm90TmaWarpSpecializedAdapterINS1I_15DefaultEpilogueISK_SL_SL_NS1H_6thread17LinearCombinationISK_Li1EffLNS1M_9ScaleType4KindE0ELNS_15FloatRoundStyleE2ESK_EENS1_15EpilogueDefaultEEEEEvvEEEEvNT_6ParamsE --------------------------
	.section	.nv.constant0._ZN7cutlass13device_kernelINS_4gemm6kernel13GemmUniversalIN4cute5tupleIJiiiiEEENS1_10collective13CollectiveMmaINS1_34MainloopSm90TmaGmmaWarpSpecializedILi2ENS5_IJNS4_1CILi2EEENSA_ILi1EEESC_EEENS1_35KernelTmaWarpSpecializedCooperativeEEENS5_IJNSA_ILi192EEENSA_ILi112EEENSA_ILi128EEEEEENS_6half_tENS5_IJlSC_lEEESK_SL_NS4_8TiledMMAINS4_8MMA_AtomIJNS4_4SM904GMMA25MMA_64x16x16_F32F16F16_SSILNSP_5MajorE0ELSR_0ELNSP_7ScaleInE1ELSS_1EEEEEENS4_6LayoutISD_NS5_IJSC_NSA_ILi0EEESW_EEEEENS5_IJNS4_10UnderscoreESZ_SZ_EEEEENS4_13SM90_TMA_LOADENS4_14ComposedLayoutINS4_7SwizzleILi3ELi4ELi3EEENS4_18smem_ptr_flag_bitsILi16EEENSV_INS5_IJNSA_ILi8EEENSA_ILi64EEEEEENS5_IJS19_SC_EEEEEEEvNS4_8identityENS4_23SM90_TMA_LOAD_MULTICASTES1D_vS1E_EENS_8epilogue10collective6detail29Sm90TmaWarpSpecializedAdapterINS1I_15DefaultEpilogueISK_SL_SL_NS1H_6thread17LinearCombinationISK_Li1EffLNS1M_9ScaleType4KindE0ELNS_15FloatRoundStyleE2ESK_EENS1_15EpilogueDefaultEEEEEvvEEEEvNT_6ParamsE,"a",@progbits
	.sectionflags	@""
	.align	4
.nv.constant0._ZN7cutlass13device_kernelINS_4gemm6kernel13GemmUniversalIN4cute5tupleIJiiiiEEENS1_10collective13CollectiveMmaINS1_34MainloopSm90TmaGmmaWarpSpecializedILi2ENS5_IJNS4_1CILi2EEENSA_ILi1EEESC_EEENS1_35KernelTmaWarpSpecializedCooperativeEEENS5_IJNSA_ILi192EEENSA_ILi112EEENSA_ILi128EEEEEENS_6half_tENS5_IJlSC_lEEESK_SL_NS4_8TiledMMAINS4_8MMA_AtomIJNS4_4SM904GMMA25MMA_64x16x16_F32F16F16_SSILNSP_5MajorE0ELSR_0ELNSP_7ScaleInE1ELSS_1EEEEEENS4_6LayoutISD_NS5_IJSC_NSA_ILi0EEESW_EEEEENS5_IJNS4_10UnderscoreESZ_SZ_EEEEENS4_13SM90_TMA_LOADENS4_14ComposedLayoutINS4_7SwizzleILi3ELi4ELi3EEENS4_18smem_ptr_flag_bitsILi16EEENSV_INS5_IJNSA_ILi8EEENSA_ILi64EEEEEENS5_IJS19_SC_EEEEEEEvNS4_8identityENS4_23SM90_TMA_LOAD_MULTICASTES1D_vS1E_EENS_8epilogue10collective6detail29Sm90TmaWarpSpecializedAdapterINS1I_15DefaultEpilogueISK_SL_SL_NS1H_6thread17LinearCombinationISK_Li1EffLNS1M_9ScaleType4KindE0ELNS_15FloatRoundStyleE2ESK_EENS1_15EpilogueDefaultEEEEEvvEEEEvNT_6ParamsE:
	.zero		1664


//--------------------- SYMBOLS --------------------------

	.type		.nv.reservedSmem.offset0,@object
	.size		.nv.reservedSmem.offset0,0x4
	.type		__assertfail,@function
